	.target	sm_100a

	.elftype	@"ET_EXEC"


//--------------------- .note.nv.tkinfo           --------------------------
	.section	.note.nv.tkinfo,"",@"SHT_NOTE"
	.sectionflags	@"SHF_NOTE_NV_TKINFO"
	.tkinfo
        /*0018*/ 	.word	0x00000002
        /*0030*/ 	.string	""
        /*0030*/ 	.string	"ptxas"
        /*0030*/ 	.string	"Cuda compilation tools, release 13.0, V13.0.88"
        /*0030*/ 	.string	"Build cuda_13.0.r13.0/compiler.36424714_0"
        /*0030*/ 	.string	"-arch sm_100a -m 64 "



//--------------------- .note.nv.cuinfo           --------------------------
	.section	.note.nv.cuinfo,"",@"SHT_NOTE"
	.sectionflags	@"SHF_NOTE_NV_CUINFO"
        /*0018*/ 	.short	0x0002
        /*001a*/ 	.short	0x0064
        /*001c*/ 	.short	0x0082
	.zero		2


//--------------------- .nv.info                  --------------------------
	.section	.nv.info,"",@"SHT_CUDA_INFO"
	.align	4


	//----- nvinfo : EIATTR_REGCOUNT
	.align		4
        /*0000*/ 	.byte	0x04, 0x2f
        /*0002*/ 	.short	(.L_19 - .L_18)
	.align		4
.L_18:
        /*0004*/ 	.word	index@(_ZN7cutlass13device_kernelINS_4gemm6kernel13GemmUniversalIN4cute5tupleIJiiiiEEENS1_10collective13CollectiveMmaINS1_35MainloopSm100TmaUmmaWarpSpecializedILi20ELi2ELi4ENS5_IJNS4_1CILi4EEESB_NSA_ILi1EEEEEEEENS5_IJNSA_ILi256EEENSA_ILi64EEESG_EEENS_12float_e5m2_tENS5_IJlSC_lEEESI_SJ_NS4_8TiledMMAINS4_8MMA_AtomIJNS4_10MMA_TraitsINS4_25SM100_MMA_F8F6F4_2x1SM_SSEJSI_SI_fSF_SG_NS4_17integral_constantINS4_4UMMA5MajorELSQ_0EEESR_NSO_INSP_7ScaleInELSS_0EEEST_EEEEEENS4_6LayoutINS5_IJSC_SC_SC_EEENS5_IJNSA_ILi0EEESY_SY_EEEEENS5_IJNS4_10UnderscoreES11_S11_EEEEENS4_28SM100_TMA_2SM_LOAD_MULTICASTENS4_14ComposedLayoutINS4_7SwizzleILi2ELi4ELi3EEENS4_18smem_ptr_flag_bitsILi8EEENSW_INS5_IJNSA_ILi8EEESG_EEENS5_IJSG_SC_EEEEEEEvNS4_8identityES14_S1E_vS1F_EENS_8epilogue10collective18CollectiveEpilogueINS1H_23Sm100TmaWarpSpecializedILi1ELi1ELi64ELb0ELb0EEEJNS5_IJNSA_ILi128EEESG_SG_EEENS5_IJNSW_IS1M_SC_EENSW_ISG_SC_EEEEESI_SJ_SI_SJ_NS1H_6fusion15FusionCallbacksIS1L_NS1R_17LinearCombinationISI_fSI_fLNS_15FloatRoundStyleE2EEES1N_S1Q_JEEENS4_5SM1004TMEM4LOAD26SM100_TMEM_LOAD_32dp32b64xENS4_13SM90_TMA_LOADES1E_NS4_39AutoVectorizingCopyWithAssumedAlignmentILi128EEENS4_14SM90_TMA_STOREES1E_S23_S23_EEEvvEEEEvNT_6ParamsE)
        /*0008*/ 	.word	0x0000009a


	//----- nvinfo : EIATTR_FRAME_SIZE
	.align		4
.L_19:
        /*000c*/ 	.byte	0x04, 0x11
        /*000e*/ 	.short	(.L_21 - .L_20)
	.align		4
.L_20:
        /*0010*/ 	.word	index@($__internal_2_$__cuda_sm10x_tcgen05_guardrail_trap_unallocated_columns_being_dealloced)
        /*0014*/ 	.word	0x00000000


	//----- nvinfo : EIATTR_FRAME_SIZE
	.align		4
.L_21:
        /*0018*/ 	.byte	0x04, 0x11
        /*001a*/ 	.short	(.L_23 - .L_22)
	.align		4
.L_22:
        /*001c*/ 	.word	index@($__internal_1_$__cuda_sm10x_tcgen05_guardrail_trap_phase_invalid_during_alloc)
        /*0020*/ 	.word	0x00000000


	//----- nvinfo : EIATTR_FRAME_SIZE
	.align		4
.L_23:
        /*0024*/ 	.byte	0x04, 0x11
        /*0026*/ 	.short	(.L_25 - .L_24)
	.align		4
.L_24:
        /*0028*/ 	.word	index@($__internal_0_$__cuda_sm10x_tcgen05_guardrail_trap_col_being_dealloced_not_returned_by_alloc)
        /*002c*/ 	.word	0x00000000


	//----- nvinfo : EIATTR_FRAME_SIZE
	.align		4
.L_25:
        /*0030*/ 	.byte	0x04, 0x11
        /*0032*/ 	.short	(.L_27 - .L_26)
	.align		4
.L_26:
        /*0034*/ 	.word	index@(_ZN7cutlass13device_kernelINS_4gemm6kernel13GemmUniversalIN4cute5tupleIJiiiiEEENS1_10collective13CollectiveMmaINS1_35MainloopSm100TmaUmmaWarpSpecializedILi20ELi2ELi4ENS5_IJNS4_1CILi4EEESB_NSA_ILi1EEEEEEEENS5_IJNSA_ILi256EEENSA_ILi64EEESG_EEENS_12float_e5m2_tENS5_IJlSC_lEEESI_SJ_NS4_8TiledMMAINS4_8MMA_AtomIJNS4_10MMA_TraitsINS4_25SM100_MMA_F8F6F4_2x1SM_SSEJSI_SI_fSF_SG_NS4_17integral_constantINS4_4UMMA5MajorELSQ_0EEESR_NSO_INSP_7ScaleInELSS_0EEEST_EEEEEENS4_6LayoutINS5_IJSC_SC_SC_EEENS5_IJNSA_ILi0EEESY_SY_EEEEENS5_IJNS4_10UnderscoreES11_S11_EEEEENS4_28SM100_TMA_2SM_LOAD_MULTICASTENS4_14ComposedLayoutINS4_7SwizzleILi2ELi4ELi3EEENS4_18smem_ptr_flag_bitsILi8EEENSW_INS5_IJNSA_ILi8EEESG_EEENS5_IJSG_SC_EEEEEEEvNS4_8identityES14_S1E_vS1F_EENS_8epilogue10collective18CollectiveEpilogueINS1H_23Sm100TmaWarpSpecializedILi1ELi1ELi64ELb0ELb0EEEJNS5_IJNSA_ILi128EEESG_SG_EEENS5_IJNSW_IS1M_SC_EENSW_ISG_SC_EEEEESI_SJ_SI_SJ_NS1H_6fusion15FusionCallbacksIS1L_NS1R_17LinearCombinationISI_fSI_fLNS_15FloatRoundStyleE2EEES1N_S1Q_JEEENS4_5SM1004TMEM4LOAD26SM100_TMEM_LOAD_32dp32b64xENS4_13SM90_TMA_LOADES1E_NS4_39AutoVectorizingCopyWithAssumedAlignmentILi128EEENS4_14SM90_TMA_STOREES1E_S23_S23_EEEvvEEEEvNT_6ParamsE)
        /*0038*/ 	.word	0x00000000


	//----- nvinfo : EIATTR_MIN_STACK_SIZE
	.align		4
.L_27:
        /*003c*/ 	.byte	0x04, 0x12
        /*003e*/ 	.short	(.L_29 - .L_28)
	.align		4
.L_28:
        /*0040*/ 	.word	index@(_ZN7cutlass13device_kernelINS_4gemm6kernel13GemmUniversalIN4cute5tupleIJiiiiEEENS1_10collective13CollectiveMmaINS1_35MainloopSm100TmaUmmaWarpSpecializedILi20ELi2ELi4ENS5_IJNS4_1CILi4EEESB_NSA_ILi1EEEEEEEENS5_IJNSA_ILi256EEENSA_ILi64EEESG_EEENS_12float_e5m2_tENS5_IJlSC_lEEESI_SJ_NS4_8TiledMMAINS4_8MMA_AtomIJNS4_10MMA_TraitsINS4_25SM100_MMA_F8F6F4_2x1SM_SSEJSI_SI_fSF_SG_NS4_17integral_constantINS4_4UMMA5MajorELSQ_0EEESR_NSO_INSP_7ScaleInELSS_0EEEST_EEEEEENS4_6LayoutINS5_IJSC_SC_SC_EEENS5_IJNSA_ILi0EEESY_SY_EEEEENS5_IJNS4_10UnderscoreES11_S11_EEEEENS4_28SM100_TMA_2SM_LOAD_MULTICASTENS4_14ComposedLayoutINS4_7SwizzleILi2ELi4ELi3EEENS4_18smem_ptr_flag_bitsILi8EEENSW_INS5_IJNSA_ILi8EEESG_EEENS5_IJSG_SC_EEEEEEEvNS4_8identityES14_S1E_vS1F_EENS_8epilogue10collective18CollectiveEpilogueINS1H_23Sm100TmaWarpSpecializedILi1ELi1ELi64ELb0ELb0EEEJNS5_IJNSA_ILi128EEESG_SG_EEENS5_IJNSW_IS1M_SC_EENSW_ISG_SC_EEEEESI_SJ_SI_SJ_NS1H_6fusion15FusionCallbacksIS1L_NS1R_17LinearCombinationISI_fSI_fLNS_15FloatRoundStyleE2EEES1N_S1Q_JEEENS4_5SM1004TMEM4LOAD26SM100_TMEM_LOAD_32dp32b64xENS4_13SM90_TMA_LOADES1E_NS4_39AutoVectorizingCopyWithAssumedAlignmentILi128EEENS4_14SM90_TMA_STOREES1E_S23_S23_EEEvvEEEEvNT_6ParamsE)
        /*0044*/ 	.word	0x00000000
.L_29:


//--------------------- .nv.compat                --------------------------
	.section	.nv.compat,"",@"SHT_CUDA_COMPAT_INFO"
	.align	4
        /*0000*/ 	.byte	0x02, 0x09, 0x01, 0x00, 0x02, 0x02, 0x02, 0x00, 0x02, 0x05, 0x05, 0x00, 0x03, 0x07, 0x01, 0x01
        /*0010*/ 	.byte	0x02, 0x03, 0x01, 0x00, 0x02, 0x06, 0x01, 0x00, 0x04, 0x0b, 0x08, 0x00, 0x09, 0x00, 0x00, 0x00
        /*0020*/ 	.byte	0x00, 0x00, 0x00, 0x00


//--------------------- .nv.info._ZN7cutlass13device_kernelINS_4gemm6kernel13GemmUniversalIN4cute5tupleIJiiiiEEENS1_10collective13CollectiveMmaINS1_35MainloopSm100TmaUmmaWarpSpecializedILi20ELi2ELi4ENS5_IJNS4_1CILi4EEESB_NSA_ILi1EEEEEEEENS5_IJNSA_ILi256EEENSA_ILi64EEESG_EEENS_12float_e5m2_tENS5_IJlSC_lEEESI_SJ_NS4_8TiledMMAINS4_8MMA_AtomIJNS4_10MMA_TraitsINS4_25SM100_MMA_F8F6F4_2x1SM_SSEJSI_SI_fSF_SG_NS4_17integral_constantINS4_4UMMA5MajorELSQ_0EEESR_NSO_INSP_7ScaleInELSS_0EEEST_EEEEEENS4_6LayoutINS5_IJSC_SC_SC_EEENS5_IJNSA_ILi0EEESY_SY_EEEEENS5_IJNS4_10UnderscoreES11_S11_EEEEENS4_28SM100_TMA_2SM_LOAD_MULTICASTENS4_14ComposedLayoutINS4_7SwizzleILi2ELi4ELi3EEENS4_18smem_ptr_flag_bitsILi8EEENSW_INS5_IJNSA_ILi8EEESG_EEENS5_IJSG_SC_EEEEEEEvNS4_8identityES14_S1E_vS1F_EENS_8epilogue10collective18CollectiveEpilogueINS1H_23Sm100TmaWarpSpecializedILi1ELi1ELi64ELb0ELb0EEEJNS5_IJNSA_ILi128EEESG_SG_EEENS5_IJNSW_IS1M_SC_EENSW_ISG_SC_EEEEESI_SJ_SI_SJ_NS1H_6fusion15FusionCallbacksIS1L_NS1R_17LinearCombinationISI_fSI_fLNS_15FloatRoundStyleE2EEES1N_S1Q_JEEENS4_5SM1004TMEM4LOAD26SM100_TMEM_LOAD_32dp32b64xENS4_13SM90_TMA_LOADES1E_NS4_39AutoVectorizingCopyWithAssumedAlignmentILi128EEENS4_14SM90_TMA_STOREES1E_S23_S23_EEEvvEEEEvNT_6ParamsE --------------------------
	.section	.nv.info._ZN7cutlass13device_kernelINS_4gemm6kernel13GemmUniversalIN4cute5tupleIJiiiiEEENS1_10collective13CollectiveMmaINS1_35MainloopSm100TmaUmmaWarpSpecializedILi20ELi2ELi4ENS5_IJNS4_1CILi4EEESB_NSA_ILi1EEEEEEEENS5_IJNSA_ILi256EEENSA_ILi64EEESG_EEENS_12float_e5m2_tENS5_IJlSC_lEEESI_SJ_NS4_8TiledMMAINS4_8MMA_AtomIJNS4_10MMA_TraitsINS4_25SM100_MMA_F8F6F4_2x1SM_SSEJSI_SI_fSF_SG_NS4_17integral_constantINS4_4UMMA5MajorELSQ_0EEESR_NSO_INSP_7ScaleInELSS_0EEEST_EEEEEENS4_6LayoutINS5_IJSC_SC_SC_EEENS5_IJNSA_ILi0EEESY_SY_EEEEENS5_IJNS4_10UnderscoreES11_S11_EEEEENS4_28SM100_TMA_2SM_LOAD_MULTICASTENS4_14ComposedLayoutINS4_7SwizzleILi2ELi4ELi3EEENS4_18smem_ptr_flag_bitsILi8EEENSW_INS5_IJNSA_ILi8EEESG_EEENS5_IJSG_SC_EEEEEEEvNS4_8identityES14_S1E_vS1F_EENS_8epilogue10collective18CollectiveEpilogueINS1H_23Sm100TmaWarpSpecializedILi1ELi1ELi64ELb0ELb0EEEJNS5_IJNSA_ILi128EEESG_SG_EEENS5_IJNSW_IS1M_SC_EENSW_ISG_SC_EEEEESI_SJ_SI_SJ_NS1H_6fusion15FusionCallbacksIS1L_NS1R_17LinearCombinationISI_fSI_fLNS_15FloatRoundStyleE2EEES1N_S1Q_JEEENS4_5SM1004TMEM4LOAD26SM100_TMEM_LOAD_32dp32b64xENS4_13SM90_TMA_LOADES1E_NS4_39AutoVectorizingCopyWithAssumedAlignmentILi128EEENS4_14SM90_TMA_STOREES1E_S23_S23_EEEvvEEEEvNT_6ParamsE,"",@"SHT_CUDA_INFO"
	.sectionflags	@""
	.align	4


	//----- nvinfo : EIATTR_CUDA_API_VERSION
	.align		4
        /*0000*/ 	.byte	0x04, 0x37
        /*0002*/ 	.short	(.L_31 - .L_30)
.L_30:
        /*0004*/ 	.word	0x00000082


	//----- nvinfo : EIATTR_KPARAM_INFO
	.align		4
.L_31:
        /*0008*/ 	.byte	0x04, 0x17
        /*000a*/ 	.short	(.L_33 - .L_32)
.L_32:
        /*000c*/ 	.word	0x00000000
        /*0010*/ 	.short	0x0000
        /*0012*/ 	.short	0x0000
        /*0014*/ 	.byte	0x00, 0xf0, 0x01, 0x20


	//----- nvinfo : EIATTR_AT_ENTRY_FRAGMENTS
	.align		4
.L_33:
        /*0018*/ 	.byte	0x04, 0x4f
        /*001a*/ 	.short	(.L_35 - .L_34)


	//   ....[0]....
.L_34:
        /*001c*/ 	.word	0x00000007


	//----- nvinfo : EIATTR_RESERVED_SMEM_USED
	.align		4
.L_35:
        /*0020*/ 	.byte	0x01, 0x41
	.zero		2


	//----- nvinfo : EIATTR_SPARSE_MMA_MASK
	.align		4
        /*0024*/ 	.byte	0x03, 0x50
        /*0026*/ 	.short	0x0000


	//----- nvinfo : EIATTR_TCGEN05_2CTA_USED
	.align		4
        /*0028*/ 	.byte	0x01, 0x52
	.zero		2


	//----- nvinfo : EIATTR_MAXREG_COUNT
	.align		4
        /*002c*/ 	.byte	0x03, 0x1b
        /*002e*/ 	.short	0x00ff


	//----- nvinfo : EIATTR_NUM_BARRIERS
	.align		4
        /*0030*/ 	.byte	0x02, 0x4c
        /*0032*/ 	.byte	0x07
	.zero		1


	//----- nvinfo : EIATTR_EXTERNS
	.align		4
        /*0034*/ 	.byte	0x04, 0x0f
        /*0036*/ 	.short	(.L_37 - .L_36)


	//   ....[0]....
	.align		4
.L_36:
        /*0038*/ 	.word	index@(__assertfail)


	//----- nvinfo : EIATTR_MERCURY_ISA_VERSION
	.align		4
.L_37:
        /*003c*/ 	.byte	0x03, 0x5f
        /*003e*/ 	.short	0x0101


	//----- nvinfo : EIATTR_INT_WARP_WIDE_INSTR_OFFSETS
	.align		4
        /*0040*/ 	.byte	0x04, 0x31
        /*0042*/ 	.short	(.L_39 - .L_38)


	//   ....[0]....
.L_38:
        /*0044*/ 	.word	0x00000f50


	//   ....[1]....
        /*0048*/ 	.word	0x00000fd0


	//   ....[2]....
        /*004c*/ 	.word	0x00004de0


	//   ....[3]....
        /*0050*/ 	.word	0x00004e10


	//   ....[4]....
        /*0054*/ 	.word	0x00004e60


	//   ....[5]....
        /*0058*/ 	.word	0x000058f0


	//   ....[6]....
        /*005c*/ 	.word	0x000059a0


	//----- nvinfo : EIATTR_COOP_GROUP_MASK_REGIDS
	.align		4
.L_39:
        /*0060*/ 	.byte	0x04, 0x29
        /*0062*/ 	.short	(.L_41 - .L_40)


	//   ....[0]....
.L_40:
        /*0064*/ 	.word	0xffffffff


	//   ....[1]....
        /*0068*/ 	.word	0xffffffff


	//   ....[2]....
        /*006c*/ 	.word	0xffffffff


	//   ....[3]....
        /*0070*/ 	.word	0xffffffff


	//   ....[4]....
        /*0074*/ 	.word	0xffffffff


	//   ....[5]....
        /*0078*/ 	.word	0xffffffff


	//   ....[6]....
        /*007c*/ 	.word	0xffffffff


	//   ....[7]....
        /*0080*/ 	.word	0xffffffff


	//   ....[8]....
        /*0084*/ 	.word	0xffffffff


	//   ....[9]....
        /*0088*/ 	.word	0xffffffff


	//   ....[10]....
        /*008c*/ 	.word	0xffffffff


	//   ....[11]....
        /*0090*/ 	.word	0xffffffff


	//   ....[12]....
        /*0094*/ 	.word	0xffffffff


	//   ....[13]....
        /*0098*/ 	.word	0xffffffff


	//----- nvinfo : EIATTR_COOP_GROUP_INSTR_OFFSETS
	.align		4
.L_41:
        /*009c*/ 	.byte	0x04, 0x28
        /*009e*/ 	.short	(.L_43 - .L_42)


	//   ....[0]....
.L_42:
        /*00a0*/ 	.word	0x000000c0


	//   ....[1]....
        /*00a4*/ 	.word	0x00000500


	//   ....[2]....
        /*00a8*/ 	.word	0x000008f0


	//   ....[3]....
        /*00ac*/ 	.word	0x00000a20


	//   ....[4]....
        /*00b0*/ 	.word	0x00000b10


	//   ....[5]....
        /*00b4*/ 	.word	0x00000c70


	//   ....[6]....
        /*00b8*/ 	.word	0x00000e00


	//   ....[7]....
        /*00bc*/ 	.word	0x00001050


	//   ....[8]....
        /*00c0*/ 	.word	0x00002590


	//   ....[9]....
        /*00c4*/ 	.word	0x00003cb0


	//   ....[10]....
        /*00c8*/ 	.word	0x00004180


	//   ....[11]....
        /*00cc*/ 	.word	0x000041b0


	//   ....[12]....
        /*00d0*/ 	.word	0x00004d00


	//   ....[13]....
        /*00d4*/ 	.word	0x00004f00


	//----- nvinfo : EIATTR_VRC_CTA_INIT_COUNT
	.align		4
.L_43:
        /*00d8*/ 	.byte	0x02, 0x4a
        /*00da*/ 	.byte	0x80
	.zero		1


	//----- nvinfo : EIATTR_SYSCALL_OFFSETS
	.align		4
        /*00dc*/ 	.byte	0x04, 0x46
        /*00de*/ 	.short	(.L_45 - .L_44)


	//   ....[0]....
.L_44:
        /*00e0*/ 	.word	0x00006430


	//   ....[1]....
        /*00e4*/ 	.word	0x00006570


	//   ....[2]....
        /*00e8*/ 	.word	0x00006d20


	//----- nvinfo : EIATTR_MBARRIER_INSTR_OFFSETS
	.align		4
.L_45:
        /*00ec*/ 	.byte	0x04, 0x39
        /*00ee*/ 	.short	(.L_47 - .L_46)


	//   ....[0]....
.L_46:
        /*00f0*/ 	.word	0x00000650
        /*00f4*/ 	.word	0x000000ff
        /*00f8*/ 	.word	0x00000000
        /*00fc*/ 	.short	0x0100
        /*00fe*/ 	.byte	0x06
	.zero		1


	//   ....[1]....
        /*0100*/ 	.word	0x00000660
        /*0104*/ 	.word	0x000000ff
        /*0108*/ 	.word	0x000000a0
        /*010c*/ 	.short	0x0100
        /*010e*/ 	.byte	0x06
	.zero		1


	//   ....[2]....
        /*0110*/ 	.word	0x00000670
        /*0114*/ 	.word	0x000000ff
        /*0118*/ 	.word	0x00000008
        /*011c*/ 	.short	0x0100
        /*011e*/ 	.byte	0x06
	.zero		1


	//   ....[3]....
        /*0120*/ 	.word	0x00000680
        /*0124*/ 	.word	0x000000ff
        /*0128*/ 	.word	0x000000a8
        /*012c*/ 	.short	0x0100
        /*012e*/ 	.byte	0x06
	.zero		1


	//   ....[4]....
        /*0130*/ 	.word	0x00000690
        /*0134*/ 	.word	0x000000ff
        /*0138*/ 	.word	0x00000010
        /*013c*/ 	.short	0x0100
        /*013e*/ 	.byte	0x06
	.zero		1


	//   ....[5]....
        /*0140*/ 	.word	0x000006a0
        /*0144*/ 	.word	0x000000ff
        /*0148*/ 	.word	0x000000b0
        /*014c*/ 	.short	0x0100
        /*014e*/ 	.byte	0x06
	.zero		1


	//   ....[6]....
        /*0150*/ 	.word	0x000006b0
        /*0154*/ 	.word	0x000000ff
        /*0158*/ 	.word	0x00000018
        /*015c*/ 	.short	0x0100
        /*015e*/ 	.byte	0x06
	.zero		1


	//   ....[7]....
        /*0160*/ 	.word	0x000006c0
        /*0164*/ 	.word	0x000000ff
        /*0168*/ 	.word	0x000000b8
        /*016c*/ 	.short	0x0100
        /*016e*/ 	.byte	0x06
	.zero		1


	//   ....[8]....
        /*0170*/ 	.word	0x000006d0
        /*0174*/ 	.word	0x000000ff
        /*0178*/ 	.word	0x00000020
        /*017c*/ 	.short	0x0100
        /*017e*/ 	.byte	0x06
	.zero		1


	//   ....[9]....
        /*0180*/ 	.word	0x000006e0
        /*0184*/ 	.word	0x000000ff
        /*0188*/ 	.word	0x000000c0
        /*018c*/ 	.short	0x0100
        /*018e*/ 	.byte	0x06
	.zero		1


	//   ....[10]....
        /*0190*/ 	.word	0x000006f0
        /*0194*/ 	.word	0x000000ff
        /*0198*/ 	.word	0x00000028
        /*019c*/ 	.short	0x0100
        /*019e*/ 	.byte	0x06
	.zero		1


	//   ....[11]....
        /*01a0*/ 	.word	0x00000700
        /*01a4*/ 	.word	0x000000ff
        /*01a8*/ 	.word	0x000000c8
        /*01ac*/ 	.short	0x0100
        /*01ae*/ 	.byte	0x06
	.zero		1


	//   ....[12]....
        /*01b0*/ 	.word	0x00000710
        /*01b4*/ 	.word	0x000000ff
        /*01b8*/ 	.word	0x00000030
        /*01bc*/ 	.short	0x0100
        /*01be*/ 	.byte	0x06
	.zero		1


	//   ....[13]....
        /*01c0*/ 	.word	0x00000720
        /*01c4*/ 	.word	0x000000ff
        /*01c8*/ 	.word	0x000000d0
        /*01cc*/ 	.short	0x0100
        /*01ce*/ 	.byte	0x06
	.zero		1


	//   ....[14]....
        /*01d0*/ 	.word	0x00000730
        /*01d4*/ 	.word	0x000000ff
        /*01d8*/ 	.word	0x00000038
        /*01dc*/ 	.short	0x0100
        /*01de*/ 	.byte	0x06
	.zero		1


	//   ....[15]....
        /*01e0*/ 	.word	0x00000740
        /*01e4*/ 	.word	0x000000ff
        /*01e8*/ 	.word	0x000000d8
        /*01ec*/ 	.short	0x0100
        /*01ee*/ 	.byte	0x06
	.zero		1


	//   ....[16]....
        /*01f0*/ 	.word	0x00000750
        /*01f4*/ 	.word	0x000000ff
        /*01f8*/ 	.word	0x00000040
        /*01fc*/ 	.short	0x0100
        /*01fe*/ 	.byte	0x06
	.zero		1


	//   ....[17]....
        /*0200*/ 	.word	0x00000760
        /*0204*/ 	.word	0x000000ff
        /*0208*/ 	.word	0x000000e0
        /*020c*/ 	.short	0x0100
        /*020e*/ 	.byte	0x06
	.zero		1


	//   ....[18]....
        /*0210*/ 	.word	0x00000770
        /*0214*/ 	.word	0x000000ff
        /*0218*/ 	.word	0x00000048
        /*021c*/ 	.short	0x0100
        /*021e*/ 	.byte	0x06
	.zero		1


	//   ....[19]....
        /*0220*/ 	.word	0x00000780
        /*0224*/ 	.word	0x000000ff
        /*0228*/ 	.word	0x000000e8
        /*022c*/ 	.short	0x0100
        /*022e*/ 	.byte	0x06
	.zero		1


	//   ....[20]....
        /*0230*/ 	.word	0x00000790
        /*0234*/ 	.word	0x000000ff
        /*0238*/ 	.word	0x00000050
        /*023c*/ 	.short	0x0100
        /*023e*/ 	.byte	0x06
	.zero		1


	//   ....[21]....
        /*0240*/ 	.word	0x000007a0
        /*0244*/ 	.word	0x000000ff
        /*0248*/ 	.word	0x000000f0
        /*024c*/ 	.short	0x0100
        /*024e*/ 	.byte	0x06
	.zero		1


	//   ....[22]....
        /*0250*/ 	.word	0x000007b0
        /*0254*/ 	.word	0x000000ff
        /*0258*/ 	.word	0x00000058
        /*025c*/ 	.short	0x0100
        /*025e*/ 	.byte	0x06
	.zero		1


	//   ....[23]....
        /*0260*/ 	.word	0x000007c0
        /*0264*/ 	.word	0x000000ff
        /*0268*/ 	.word	0x000000f8
        /*026c*/ 	.short	0x0100
        /*026e*/ 	.byte	0x06
	.zero		1


	//   ....[24]....
        /*0270*/ 	.word	0x000007d0
        /*0274*/ 	.word	0x000000ff
        /*0278*/ 	.word	0x00000060
        /*027c*/ 	.short	0x0100
        /*027e*/ 	.byte	0x06
	.zero		1


	//   ....[25]....
        /*0280*/ 	.word	0x000007e0
        /*0284*/ 	.word	0x000000ff
        /*0288*/ 	.word	0x00000100
        /*028c*/ 	.short	0x0100
        /*028e*/ 	.byte	0x06
	.zero		1


	//   ....[26]....
        /*0290*/ 	.word	0x000007f0
        /*0294*/ 	.word	0x000000ff
        /*0298*/ 	.word	0x00000068
        /*029c*/ 	.short	0x0100
        /*029e*/ 	.byte	0x06
	.zero		1


	//   ....[27]....
        /*02a0*/ 	.word	0x00000800
        /*02a4*/ 	.word	0x000000ff
        /*02a8*/ 	.word	0x00000108
        /*02ac*/ 	.short	0x0100
        /*02ae*/ 	.byte	0x06
	.zero		1


	//   ....[28]....
        /*02b0*/ 	.word	0x00000810
        /*02b4*/ 	.word	0x000000ff
        /*02b8*/ 	.word	0x00000070
        /*02bc*/ 	.short	0x0100
        /*02be*/ 	.byte	0x06
	.zero		1


	//   ....[29]....
        /*02c0*/ 	.word	0x00000820
        /*02c4*/ 	.word	0x000000ff
        /*02c8*/ 	.word	0x00000110
        /*02cc*/ 	.short	0x0100
        /*02ce*/ 	.byte	0x06
	.zero		1


	//   ....[30]....
        /*02d0*/ 	.word	0x00000830
        /*02d4*/ 	.word	0x000000ff
        /*02d8*/ 	.word	0x00000078
        /*02dc*/ 	.short	0x0100
        /*02de*/ 	.byte	0x06
	.zero		1


	//   ....[31]....
        /*02e0*/ 	.word	0x00000840
        /*02e4*/ 	.word	0x000000ff
        /*02e8*/ 	.word	0x00000118
        /*02ec*/ 	.short	0x0100
        /*02ee*/ 	.byte	0x06
	.zero		1


	//   ....[32]....
        /*02f0*/ 	.word	0x00000850
        /*02f4*/ 	.word	0x000000ff
        /*02f8*/ 	.word	0x00000080
        /*02fc*/ 	.short	0x0100
        /*02fe*/ 	.byte	0x06
	.zero		1


	//   ....[33]....
        /*0300*/ 	.word	0x00000860
        /*0304*/ 	.word	0x000000ff
        /*0308*/ 	.word	0x00000120
        /*030c*/ 	.short	0x0100
        /*030e*/ 	.byte	0x06
	.zero		1


	//   ....[34]....
        /*0310*/ 	.word	0x00000870
        /*0314*/ 	.word	0x000000ff
        /*0318*/ 	.word	0x00000088
        /*031c*/ 	.short	0x0100
        /*031e*/ 	.byte	0x06
	.zero		1


	//   ....[35]....
        /*0320*/ 	.word	0x00000880
        /*0324*/ 	.word	0x000000ff
        /*0328*/ 	.word	0x00000128
        /*032c*/ 	.short	0x0100
        /*032e*/ 	.byte	0x06
	.zero		1


	//   ....[36]....
        /*0330*/ 	.word	0x00000890
        /*0334*/ 	.word	0x000000ff
        /*0338*/ 	.word	0x00000090
        /*033c*/ 	.short	0x0100
        /*033e*/ 	.byte	0x06
	.zero		1


	//   ....[37]....
        /*0340*/ 	.word	0x000008a0
        /*0344*/ 	.word	0x000000ff
        /*0348*/ 	.word	0x00000130
        /*034c*/ 	.short	0x0100
        /*034e*/ 	.byte	0x06
	.zero		1


	//   ....[38]....
        /*0350*/ 	.word	0x000008b0
        /*0354*/ 	.word	0x000000ff
        /*0358*/ 	.word	0x00000098
        /*035c*/ 	.short	0x0100
        /*035e*/ 	.byte	0x06
	.zero		1


	//   ....[39]....
        /*0360*/ 	.word	0x000008c0
        /*0364*/ 	.word	0x000000ff
        /*0368*/ 	.word	0x00000138
        /*036c*/ 	.short	0x0100
        /*036e*/ 	.byte	0x06
	.zero		1


	//   ....[40]....
        /*0370*/ 	.word	0x000009f0
        /*0374*/ 	.word	0x000000ff
        /*0378*/ 	.word	0x00000140
        /*037c*/ 	.short	0x0100
        /*037e*/ 	.byte	0x06
	.zero		1


	//   ....[41]....
        /*0380*/ 	.word	0x00000a00
        /*0384*/ 	.word	0x000000ff
        /*0388*/ 	.word	0x00000148
        /*038c*/ 	.short	0x0100
        /*038e*/ 	.byte	0x06
	.zero		1


	//   ....[42]....
        /*0390*/ 	.word	0x00000ae0
        /*0394*/ 	.word	0x000000ff
        /*0398*/ 	.word	0x00000150
        /*039c*/ 	.short	0x0100
        /*039e*/ 	.byte	0x05
	.zero		1


	//   ....[43]....
        /*03a0*/ 	.word	0x00000af0
        /*03a4*/ 	.word	0x000000ff
        /*03a8*/ 	.word	0x00000158
        /*03ac*/ 	.short	0x0100
        /*03ae*/ 	.byte	0x05
	.zero		1


	//   ....[44]....
        /*03b0*/ 	.word	0x00000c20
        /*03b4*/ 	.word	0x000000ff
        /*03b8*/ 	.word	0x00000160
        /*03bc*/ 	.short	0x0100
        /*03be*/ 	.byte	0x05
	.zero		1


	//   ....[45]....
        /*03c0*/ 	.word	0x00000c30
        /*03c4*/ 	.word	0x000000ff
        /*03c8*/ 	.word	0x00000170
        /*03cc*/ 	.short	0x0100
        /*03ce*/ 	.byte	0x05
	.zero		1


	//   ....[46]....
        /*03d0*/ 	.word	0x00000c40
        /*03d4*/ 	.word	0x000000ff
        /*03d8*/ 	.word	0x00000168
        /*03dc*/ 	.short	0x0100
        /*03de*/ 	.byte	0x05
	.zero		1


	//   ....[47]....
        /*03e0*/ 	.word	0x00000c50
        /*03e4*/ 	.word	0x000000ff
        /*03e8*/ 	.word	0x00000178
        /*03ec*/ 	.short	0x0100
        /*03ee*/ 	.byte	0x05
	.zero		1


	//   ....[48]....
        /*03f0*/ 	.word	0x00000d70
        /*03f4*/ 	.word	0x000000ff
        /*03f8*/ 	.word	0x00000180
        /*03fc*/ 	.short	0x0100
        /*03fe*/ 	.byte	0x06
	.zero		1


	//   ....[49]....
        /*0400*/ 	.word	0x00000d80
        /*0404*/ 	.word	0x000000ff
        /*0408*/ 	.word	0x000001a0
        /*040c*/ 	.short	0x0100
        /*040e*/ 	.byte	0x06
	.zero		1


	//   ....[50]....
        /*0410*/ 	.word	0x00000d90
        /*0414*/ 	.word	0x000000ff
        /*0418*/ 	.word	0x00000188
        /*041c*/ 	.short	0x0100
        /*041e*/ 	.byte	0x06
	.zero		1


	//   ....[51]....
        /*0420*/ 	.word	0x00000da0
        /*0424*/ 	.word	0x000000ff
        /*0428*/ 	.word	0x000001a8
        /*042c*/ 	.short	0x0100
        /*042e*/ 	.byte	0x06
	.zero		1


	//   ....[52]....
        /*0430*/ 	.word	0x00000db0
        /*0434*/ 	.word	0x000000ff
        /*0438*/ 	.word	0x00000190
        /*043c*/ 	.short	0x0100
        /*043e*/ 	.byte	0x06
	.zero		1


	//   ....[53]....
        /*0440*/ 	.word	0x00000dc0
        /*0444*/ 	.word	0x000000ff
        /*0448*/ 	.word	0x000001b0
        /*044c*/ 	.short	0x0100
        /*044e*/ 	.byte	0x06
	.zero		1


	//   ....[54]....
        /*0450*/ 	.word	0x00000dd0
        /*0454*/ 	.word	0x000000ff
        /*0458*/ 	.word	0x00000198
        /*045c*/ 	.short	0x0100
        /*045e*/ 	.byte	0x06
	.zero		1


	//   ....[55]....
        /*0460*/ 	.word	0x00000de0
        /*0464*/ 	.word	0x000000ff
        /*0468*/ 	.word	0x000001b8
        /*046c*/ 	.short	0x0100
        /*046e*/ 	.byte	0x06
	.zero		1


	//   ....[56]....
        /*0470*/ 	.word	0x00000ed0
        /*0474*/ 	.word	0x000000ff
        /*0478*/ 	.word	0x000001c0
        /*047c*/ 	.short	0x0100
        /*047e*/ 	.byte	0x05
	.zero		1


	//   ....[57]....
        /*0480*/ 	.word	0x00000ee0
        /*0484*/ 	.word	0x000000ff
        /*0488*/ 	.word	0x000001d0
        /*048c*/ 	.short	0x0100
        /*048e*/ 	.byte	0x05
	.zero		1


	//   ....[58]....
        /*0490*/ 	.word	0x00000ef0
        /*0494*/ 	.word	0x000000ff
        /*0498*/ 	.word	0x000001c8
        /*049c*/ 	.short	0x0100
        /*049e*/ 	.byte	0x05
	.zero		1


	//   ....[59]....
        /*04a0*/ 	.word	0x00000f00
        /*04a4*/ 	.word	0x000000ff
        /*04a8*/ 	.word	0x000001d8
        /*04ac*/ 	.short	0x0100
        /*04ae*/ 	.byte	0x05
	.zero		1


	//   ....[60]....
        /*04b0*/ 	.word	0x00001000
        /*04b4*/ 	.word	0x000000ff
        /*04b8*/ 	.word	0x000001e0
        /*04bc*/ 	.short	0x0100
        /*04be*/ 	.byte	0x04
	.zero		1


	//   ....[61]....
        /*04c0*/ 	.word	0x00001df0
        /*04c4*/ 	.word	0x00000000
        /*04c8*/ 	.word	0x000001d0
        /*04cc*/ 	.short	0x010a
        /*04ce*/ 	.byte	0xff
	.zero		1


	//   ....[62]....
        /*04d0*/ 	.word	0x00001e20
        /*04d4*/ 	.word	0x00000000
        /*04d8*/ 	.word	0x000001c0
        /*04dc*/ 	.short	0x0101
        /*04de*/ 	.byte	0xff
	.zero		1


	//   ....[63]....
        /*04e0*/ 	.word	0x00001ee0
        /*04e4*/ 	.word	0x000000ff
        /*04e8*/ 	.word	0x000000a0
        /*04ec*/ 	.short	0x010a
        /*04ee*/ 	.byte	0x04
	.zero		1


	//   ....[64]....
        /*04f0*/ 	.word	0x00001f90
        /*04f4*/ 	.word	0x000000ff
        /*04f8*/ 	.word	0x000000a0
        /*04fc*/ 	.short	0x010a
        /*04fe*/ 	.byte	0x21
	.zero		1


	//   ....[65]....
        /*0500*/ 	.word	0x00002150
        /*0504*/ 	.word	0x000000ff
        /*0508*/ 	.word	0x000000a0
        /*050c*/ 	.short	0x010a
        /*050e*/ 	.byte	0x04
	.zero		1


	//   ....[66]....
        /*0510*/ 	.word	0x00002260
        /*0514*/ 	.word	0x000000ff
        /*0518*/ 	.word	0x00000158
        /*051c*/ 	.short	0x0101
        /*051e*/ 	.byte	0x11
	.zero		1


	//   ....[67]....
        /*0520*/ 	.word	0x00002280
        /*0524*/ 	.word	0x000000ff
        /*0528*/ 	.word	0x000000a0
        /*052c*/ 	.short	0x010a
        /*052e*/ 	.byte	0x05
	.zero		1


	//   ....[68]....
        /*0530*/ 	.word	0x00002300
        /*0534*/ 	.word	0x000000ff
        /*0538*/ 	.word	0x000000a0
        /*053c*/ 	.short	0x010a
        /*053e*/ 	.byte	0x21
	.zero		1


	//   ....[69]....
        /*0540*/ 	.word	0x00002490
        /*0544*/ 	.word	0x000000ff
        /*0548*/ 	.word	0x000000a0
        /*054c*/ 	.short	0x010a
        /*054e*/ 	.byte	0x05
	.zero		1


	//   ....[70]....
        /*0550*/ 	.word	0x000025c0
        /*0554*/ 	.word	0x00000003
        /*0558*/ 	.word	0x00000160
        /*055c*/ 	.short	0x010a
        /*055e*/ 	.byte	0xff
	.zero		1


	//   ....[71]....
        /*0560*/ 	.word	0x00002710
        /*0564*/ 	.word	0x00000000
        /*0568*/ 	.word	0x00000000
        /*056c*/ 	.short	0x0101
        /*056e*/ 	.byte	0xff
	.zero		1


	//   ....[72]....
        /*0570*/ 	.word	0x00002c30
        /*0574*/ 	.word	0x000000ff
        /*0578*/ 	.word	0x00000000
        /*057c*/ 	.short	0x010a
        /*057e*/ 	.byte	0x04
	.zero		1


	//   ....[73]....
        /*0580*/ 	.word	0x00002cc0
        /*0584*/ 	.word	0x000000ff
        /*0588*/ 	.word	0x00000000
        /*058c*/ 	.short	0x010a
        /*058e*/ 	.byte	0x04
	.zero		1


	//   ....[74]....
        /*0590*/ 	.word	0x00002d50
        /*0594*/ 	.word	0x000000ff
        /*0598*/ 	.word	0x00000000
        /*059c*/ 	.short	0x010a
        /*059e*/ 	.byte	0x04
	.zero		1


	//   ....[75]....
        /*05a0*/ 	.word	0x00002de0
        /*05a4*/ 	.word	0x000000ff
        /*05a8*/ 	.word	0x00000000
        /*05ac*/ 	.short	0x010a
        /*05ae*/ 	.byte	0x04
	.zero		1


	//   ....[76]....
        /*05b0*/ 	.word	0x00002e70
        /*05b4*/ 	.word	0x000000ff
        /*05b8*/ 	.word	0x00000000
        /*05bc*/ 	.short	0x010a
        /*05be*/ 	.byte	0x04
	.zero		1


	//   ....[77]....
        /*05c0*/ 	.word	0x00002f00
        /*05c4*/ 	.word	0x000000ff
        /*05c8*/ 	.word	0x00000000
        /*05cc*/ 	.short	0x010a
        /*05ce*/ 	.byte	0x04
	.zero		1


	//   ....[78]....
        /*05d0*/ 	.word	0x00002f90
        /*05d4*/ 	.word	0x000000ff
        /*05d8*/ 	.word	0x00000000
        /*05dc*/ 	.short	0x010a
        /*05de*/ 	.byte	0x04
	.zero		1


	//   ....[79]....
        /*05e0*/ 	.word	0x00003020
        /*05e4*/ 	.word	0x000000ff
        /*05e8*/ 	.word	0x00000000
        /*05ec*/ 	.short	0x010a
        /*05ee*/ 	.byte	0x04
	.zero		1


	//   ....[80]....
        /*05f0*/ 	.word	0x000030b0
        /*05f4*/ 	.word	0x000000ff
        /*05f8*/ 	.word	0x00000000
        /*05fc*/ 	.short	0x010a
        /*05fe*/ 	.byte	0x04
	.zero		1


	//   ....[81]....
        /*0600*/ 	.word	0x00003140
        /*0604*/ 	.word	0x000000ff
        /*0608*/ 	.word	0x00000000
        /*060c*/ 	.short	0x010a
        /*060e*/ 	.byte	0x04
	.zero		1


	//   ....[82]....
        /*0610*/ 	.word	0x000031d0
        /*0614*/ 	.word	0x000000ff
        /*0618*/ 	.word	0x00000000
        /*061c*/ 	.short	0x010a
        /*061e*/ 	.byte	0x04
	.zero		1


	//   ....[83]....
        /*0620*/ 	.word	0x00003260
        /*0624*/ 	.word	0x000000ff
        /*0628*/ 	.word	0x00000000
        /*062c*/ 	.short	0x010a
        /*062e*/ 	.byte	0x04
	.zero		1


	//   ....[84]....
        /*0630*/ 	.word	0x000032f0
        /*0634*/ 	.word	0x000000ff
        /*0638*/ 	.word	0x00000000
        /*063c*/ 	.short	0x010a
        /*063e*/ 	.byte	0x04
	.zero		1


	//   ....[85]....
        /*0640*/ 	.word	0x00003380
        /*0644*/ 	.word	0x000000ff
        /*0648*/ 	.word	0x00000000
        /*064c*/ 	.short	0x010a
        /*064e*/ 	.byte	0x04
	.zero		1


	//   ....[86]....
        /*0650*/ 	.word	0x00003410
        /*0654*/ 	.word	0x000000ff
        /*0658*/ 	.word	0x00000000
        /*065c*/ 	.short	0x010a
        /*065e*/ 	.byte	0x04
	.zero		1


	//   ....[87]....
        /*0660*/ 	.word	0x000034a0
        /*0664*/ 	.word	0x000000ff
        /*0668*/ 	.word	0x00000000
        /*066c*/ 	.short	0x010a
        /*066e*/ 	.byte	0x04
	.zero		1


	//   ....[88]....
        /*0670*/ 	.word	0x00003530
        /*0674*/ 	.word	0x000000ff
        /*0678*/ 	.word	0x00000000
        /*067c*/ 	.short	0x010a
        /*067e*/ 	.byte	0x04
	.zero		1


	//   ....[89]....
        /*0680*/ 	.word	0x000035c0
        /*0684*/ 	.word	0x000000ff
        /*0688*/ 	.word	0x00000000
        /*068c*/ 	.short	0x010a
        /*068e*/ 	.byte	0x04
	.zero		1


	//   ....[90]....
        /*0690*/ 	.word	0x00003650
        /*0694*/ 	.word	0x000000ff
        /*0698*/ 	.word	0x00000000
        /*069c*/ 	.short	0x010a
        /*069e*/ 	.byte	0x04
	.zero		1


	//   ....[91]....
        /*06a0*/ 	.word	0x000036f0
        /*06a4*/ 	.word	0x00000000
        /*06a8*/ 	.word	0x00000000
        /*06ac*/ 	.short	0x010a
        /*06ae*/ 	.byte	0xff
	.zero		1


	//   ....[92]....
        /*06b0*/ 	.word	0x00003810
        /*06b4*/ 	.word	0x00000002
        /*06b8*/ 	.word	0x000001c0
        /*06bc*/ 	.short	0x010a
        /*06be*/ 	.byte	0xff
	.zero		1


	//   ....[93]....
        /*06c0*/ 	.word	0x00003880
        /*06c4*/ 	.word	0x00000002
        /*06c8*/ 	.word	0x00000000
        /*06cc*/ 	.short	0x0101
        /*06ce*/ 	.byte	0xff
	.zero		1


	//   ....[94]....
        /*06d0*/ 	.word	0x000038a0
        /*06d4*/ 	.word	0x000000ff
        /*06d8*/ 	.word	0x00000170
        /*06dc*/ 	.short	0x010a
        /*06de*/ 	.byte	0x05
	.zero		1


	//   ....[95]....
        /*06e0*/ 	.word	0x000039c0
        /*06e4*/ 	.word	0x00000002
        /*06e8*/ 	.word	0x00000160
        /*06ec*/ 	.short	0x010a
        /*06ee*/ 	.byte	0xff
	.zero		1


	//   ....[96]....
        /*06f0*/ 	.word	0x00003ac0
        /*06f4*/ 	.word	0x00000002
        /*06f8*/ 	.word	0x00000000
        /*06fc*/ 	.short	0x0101
        /*06fe*/ 	.byte	0xff
	.zero		1


	//   ....[97]....
        /*0700*/ 	.word	0x00003b50
        /*0704*/ 	.word	0x000000ff
        /*0708*/ 	.word	0x00000170
        /*070c*/ 	.short	0x0106
        /*070e*/ 	.byte	0x05
	.zero		1


	//   ....[98]....
        /*0710*/ 	.word	0x00003b70
        /*0714*/ 	.word	0x000000ff
        /*0718*/ 	.word	0x00000170
        /*071c*/ 	.short	0x010a
        /*071e*/ 	.byte	0x05
	.zero		1


	//   ....[99]....
        /*0720*/ 	.word	0x00003c00
        /*0724*/ 	.word	0x000000ff
        /*0728*/ 	.word	0x00000170
        /*072c*/ 	.short	0x0106
        /*072e*/ 	.byte	0x04
	.zero		1


	//   ....[100]....
        /*0730*/ 	.word	0x00003c40
        /*0734*/ 	.word	0x00000000
        /*0738*/ 	.word	0x00000170
        /*073c*/ 	.short	0x010a
        /*073e*/ 	.byte	0xff
	.zero		1


	//   ....[101]....
        /*0740*/ 	.word	0x00003e80
        /*0744*/ 	.word	0x000000ff
        /*0748*/ 	.word	0x00000008
        /*074c*/ 	.short	0x010a
        /*074e*/ 	.byte	0x04
	.zero		1


	//   ....[102]....
        /*0750*/ 	.word	0x00003ea0
        /*0754*/ 	.word	0x000000ff
        /*0758*/ 	.word	0x00000008
        /*075c*/ 	.short	0x010a
        /*075e*/ 	.byte	0x04
	.zero		1


	//   ....[103]....
        /*0760*/ 	.word	0x00004030
        /*0764*/ 	.word	0x000000ff
        /*0768*/ 	.word	0x00000008
        /*076c*/ 	.short	0x010a
        /*076e*/ 	.byte	0x04
	.zero		1


	//   ....[104]....
        /*0770*/ 	.word	0x00004050
        /*0774*/ 	.word	0x000000ff
        /*0778*/ 	.word	0x00000008
        /*077c*/ 	.short	0x010a
        /*077e*/ 	.byte	0x04
	.zero		1


	//   ....[105]....
        /*0780*/ 	.word	0x00004110
        /*0784*/ 	.word	0x000000ff
        /*0788*/ 	.word	0x00000000
        /*078c*/ 	.short	0x0101
        /*078e*/ 	.byte	0x05
	.zero		1


	//   ....[106]....
        /*0790*/ 	.word	0x00004410
        /*0794*/ 	.word	0x00000000
        /*0798*/ 	.word	0x00000160
        /*079c*/ 	.short	0x010a
        /*079e*/ 	.byte	0xff
	.zero		1


	//   ....[107]....
        /*07a0*/ 	.word	0x000044d0
        /*07a4*/ 	.word	0x00000000
        /*07a8*/ 	.word	0x00000000
        /*07ac*/ 	.short	0x0101
        /*07ae*/ 	.byte	0xff
	.zero		1


	//   ....[108]....
        /*07b0*/ 	.word	0x00004590
        /*07b4*/ 	.word	0x000000ff
        /*07b8*/ 	.word	0x00000000
        /*07bc*/ 	.short	0x010a
        /*07be*/ 	.byte	0x04
	.zero		1


	//   ....[109]....
        /*07c0*/ 	.word	0x000045a0
        /*07c4*/ 	.word	0x000000ff
        /*07c8*/ 	.word	0x000001a0
        /*07cc*/ 	.short	0x010a
        /*07ce*/ 	.byte	0x08
	.zero		1


	//   ....[110]....
        /*07d0*/ 	.word	0x00004650
        /*07d4*/ 	.word	0x000000ff
        /*07d8*/ 	.word	0x00000000
        /*07dc*/ 	.short	0x010a
        /*07de*/ 	.byte	0x07
	.zero		1


	//   ....[111]....
        /*07e0*/ 	.word	0x00004790
        /*07e4*/ 	.word	0x000000ff
        /*07e8*/ 	.word	0x00000000
        /*07ec*/ 	.short	0x010a
        /*07ee*/ 	.byte	0x04
	.zero		1


	//   ....[112]....
        /*07f0*/ 	.word	0x000049e0
        /*07f4*/ 	.word	0x000000ff
        /*07f8*/ 	.word	0x00000000
        /*07fc*/ 	.short	0x010a
        /*07fe*/ 	.byte	0x07
	.zero		1


	//   ....[113]....
        /*0800*/ 	.word	0x00004a70
        /*0804*/ 	.word	0x000000ff
        /*0808*/ 	.word	0x00000000
        /*080c*/ 	.short	0x010a
        /*080e*/ 	.byte	0x07
	.zero		1


	//   ....[114]....
        /*0810*/ 	.word	0x00004b00
        /*0814*/ 	.word	0x000000ff
        /*0818*/ 	.word	0x00000000
        /*081c*/ 	.short	0x010a
        /*081e*/ 	.byte	0x07
	.zero		1


	//   ....[115]....
        /*0820*/ 	.word	0x00004ba0
        /*0824*/ 	.word	0x00000000
        /*0828*/ 	.word	0x00000000
        /*082c*/ 	.short	0x010a
        /*082e*/ 	.byte	0xff
	.zero		1


	//   ....[116]....
        /*0830*/ 	.word	0x00004be0
        /*0834*/ 	.word	0x00000000
        /*0838*/ 	.word	0x00000000
        /*083c*/ 	.short	0x010a
        /*083e*/ 	.byte	0xff
	.zero		1


	//   ....[117]....
        /*0840*/ 	.word	0x00004c50
        /*0844*/ 	.word	0x000000ff
        /*0848*/ 	.word	0x00000000
        /*084c*/ 	.short	0x0101
        /*084e*/ 	.byte	0x05
	.zero		1


	//   ....[118]....
        /*0850*/ 	.word	0x00004c90
        /*0854*/ 	.word	0x000000ff
        /*0858*/ 	.word	0x000001e0
        /*085c*/ 	.short	0x010a
        /*085e*/ 	.byte	0x06
	.zero		1


	//   ....[119]....
        /*0860*/ 	.word	0x00004cf0
        /*0864*/ 	.word	0x000000ff
        /*0868*/ 	.word	0x00000000
        /*086c*/ 	.short	0x0101
        /*086e*/ 	.byte	0x05
	.zero		1


	//   ....[120]....
        /*0870*/ 	.word	0x00005140
        /*0874*/ 	.word	0x00000007
        /*0878*/ 	.word	0x00000160
        /*087c*/ 	.short	0x010a
        /*087e*/ 	.byte	0xff
	.zero		1


	//   ....[121]....
        /*0880*/ 	.word	0x000052b0
        /*0884*/ 	.word	0x00000000
        /*0888*/ 	.word	0x00000000
        /*088c*/ 	.short	0x0101
        /*088e*/ 	.byte	0xff
	.zero		1


	//   ....[122]....
        /*0890*/ 	.word	0x000056c0
        /*0894*/ 	.word	0x000000ff
        /*0898*/ 	.word	0x00000158
        /*089c*/ 	.short	0x010a
        /*089e*/ 	.byte	0x13
	.zero		1


	//   ....[123]....
        /*08a0*/ 	.word	0x00005830
        /*08a4*/ 	.word	0x000000ff
        /*08a8*/ 	.word	0x00000148
        /*08ac*/ 	.short	0x010a
        /*08ae*/ 	.byte	0x13
	.zero		1


	//   ....[124]....
        /*08b0*/ 	.word	0x00005a40
        /*08b4*/ 	.word	0x000000ff
        /*08b8*/ 	.word	0x00000140
        /*08bc*/ 	.short	0x010b
        /*08be*/ 	.byte	0x13
	.zero		1


	//   ....[125]....
        /*08c0*/ 	.word	0x00005a50
        /*08c4*/ 	.word	0x000000ff
        /*08c8*/ 	.word	0x00000000
        /*08cc*/ 	.short	0x0101
        /*08ce*/ 	.byte	0x36
	.zero		1


	//   ....[126]....
        /*08d0*/ 	.word	0x00005a90
        /*08d4*/ 	.word	0x00000000
        /*08d8*/ 	.word	0x00000148
        /*08dc*/ 	.short	0x010a
        /*08de*/ 	.byte	0xff
	.zero		1


	//   ....[127]....
        /*08e0*/ 	.word	0x00005d90
        /*08e4*/ 	.word	0x00000003
        /*08e8*/ 	.word	0x00000160
        /*08ec*/ 	.short	0x010a
        /*08ee*/ 	.byte	0xff
	.zero		1


	//   ....[128]....
        /*08f0*/ 	.word	0x00005f10
        /*08f4*/ 	.word	0x00000000
        /*08f8*/ 	.word	0x00000000
        /*08fc*/ 	.short	0x0101
        /*08fe*/ 	.byte	0xff
	.zero		1


	//   ....[129]....
        /*0900*/ 	.word	0x00006900
        /*0904*/ 	.word	0x000000ff
        /*0908*/ 	.word	0x00000140
        /*090c*/ 	.short	0x010a
        /*090e*/ 	.byte	0x39
	.zero		1


	//   ....[130]....
        /*0910*/ 	.word	0x00006910
        /*0914*/ 	.word	0x0000008f
        /*0918*/ 	.word	0x00000180
        /*091c*/ 	.short	0x010a
        /*091e*/ 	.byte	0xff
	.zero		1


	//   ....[131]....
        /*0920*/ 	.word	0x00006aa0
        /*0924*/ 	.word	0x000000ff
        /*0928*/ 	.word	0x00000140
        /*092c*/ 	.short	0x010a
        /*092e*/ 	.byte	0x39
	.zero		1


	//   ....[132]....
        /*0930*/ 	.word	0x00006ba0
        /*0934*/ 	.word	0x000000ff
        /*0938*/ 	.word	0x00000000
        /*093c*/ 	.short	0x0101
        /*093e*/ 	.byte	0x04
	.zero		1


	//   ....[133]....
        /*0940*/ 	.word	0x00006c00
        /*0944*/ 	.word	0x0000008f
        /*0948*/ 	.word	0x00000180
        /*094c*/ 	.short	0x010a
        /*094e*/ 	.byte	0xff
	.zero		1


	//   ....[134]....
        /*0950*/ 	.word	0x000071f0
        /*0954*/ 	.word	0x0000008f
        /*0958*/ 	.word	0x00000000
        /*095c*/ 	.short	0x0101
        /*095e*/ 	.byte	0xff
	.zero		1


	//   ....[135]....
        /*0960*/ 	.word	0x00008050
        /*0964*/ 	.word	0x00000000
        /*0968*/ 	.word	0x000001d0
        /*096c*/ 	.short	0x010a
        /*096e*/ 	.byte	0xff
	.zero		1


	//   ....[136]....
        /*0970*/ 	.word	0x000080b0
        /*0974*/ 	.word	0x00000000
        /*0978*/ 	.word	0x000000a0
        /*097c*/ 	.short	0x010a
        /*097e*/ 	.byte	0xff
	.zero		1


	//   ....[137]....
        /*0980*/ 	.word	0x00008110
        /*0984*/ 	.word	0x00000000
        /*0988*/ 	.word	0x000000a0
        /*098c*/ 	.short	0x010a
        /*098e*/ 	.byte	0xff
	.zero		1


	//   ....[138]....
        /*0990*/ 	.word	0x00008160
        /*0994*/ 	.word	0x00000003
        /*0998*/ 	.word	0x00000160
        /*099c*/ 	.short	0x010a
        /*099e*/ 	.byte	0xff
	.zero		1


	//   ....[139]....
        /*09a0*/ 	.word	0x000081c0
        /*09a4*/ 	.word	0x00000000
        /*09a8*/ 	.word	0x00000000
        /*09ac*/ 	.short	0x010a
        /*09ae*/ 	.byte	0xff
	.zero		1


	//   ....[140]....
        /*09b0*/ 	.word	0x00008220
        /*09b4*/ 	.word	0x00000000
        /*09b8*/ 	.word	0x00000000
        /*09bc*/ 	.short	0x010a
        /*09be*/ 	.byte	0xff
	.zero		1


	//   ....[141]....
        /*09c0*/ 	.word	0x00008280
        /*09c4*/ 	.word	0x00000000
        /*09c8*/ 	.word	0x00000000
        /*09cc*/ 	.short	0x010a
        /*09ce*/ 	.byte	0xff
	.zero		1


	//   ....[142]....
        /*09d0*/ 	.word	0x000082e0
        /*09d4*/ 	.word	0x00000000
        /*09d8*/ 	.word	0x00000000
        /*09dc*/ 	.short	0x010a
        /*09de*/ 	.byte	0xff
	.zero		1


	//   ....[143]....
        /*09e0*/ 	.word	0x00008340
        /*09e4*/ 	.word	0x00000000
        /*09e8*/ 	.word	0x00000000
        /*09ec*/ 	.short	0x010a
        /*09ee*/ 	.byte	0xff
	.zero		1


	//   ....[144]....
        /*09f0*/ 	.word	0x000083a0
        /*09f4*/ 	.word	0x00000000
        /*09f8*/ 	.word	0x00000000
        /*09fc*/ 	.short	0x010a
        /*09fe*/ 	.byte	0xff
	.zero		1


	//   ....[145]....
        /*0a00*/ 	.word	0x00008400
        /*0a04*/ 	.word	0x00000000
        /*0a08*/ 	.word	0x00000000
        /*0a0c*/ 	.short	0x010a
        /*0a0e*/ 	.byte	0xff
	.zero		1


	//   ....[146]....
        /*0a10*/ 	.word	0x00008460
        /*0a14*/ 	.word	0x00000000
        /*0a18*/ 	.word	0x00000000
        /*0a1c*/ 	.short	0x010a
        /*0a1e*/ 	.byte	0xff
	.zero		1


	//   ....[147]....
        /*0a20*/ 	.word	0x000084c0
        /*0a24*/ 	.word	0x00000000
        /*0a28*/ 	.word	0x00000000
        /*0a2c*/ 	.short	0x010a
        /*0a2e*/ 	.byte	0xff
	.zero		1


	//   ....[148]....
        /*0a30*/ 	.word	0x00008520
        /*0a34*/ 	.word	0x00000000
        /*0a38*/ 	.word	0x00000000
        /*0a3c*/ 	.short	0x010a
        /*0a3e*/ 	.byte	0xff
	.zero		1


	//   ....[149]....
        /*0a40*/ 	.word	0x00008580
        /*0a44*/ 	.word	0x00000000
        /*0a48*/ 	.word	0x00000000
        /*0a4c*/ 	.short	0x010a
        /*0a4e*/ 	.byte	0xff
	.zero		1


	//   ....[150]....
        /*0a50*/ 	.word	0x000085e0
        /*0a54*/ 	.word	0x00000000
        /*0a58*/ 	.word	0x00000000
        /*0a5c*/ 	.short	0x010a
        /*0a5e*/ 	.byte	0xff
	.zero		1


	//   ....[151]....
        /*0a60*/ 	.word	0x00008640
        /*0a64*/ 	.word	0x00000000
        /*0a68*/ 	.word	0x00000000
        /*0a6c*/ 	.short	0x010a
        /*0a6e*/ 	.byte	0xff
	.zero		1


	//   ....[152]....
        /*0a70*/ 	.word	0x000086a0
        /*0a74*/ 	.word	0x00000000
        /*0a78*/ 	.word	0x00000000
        /*0a7c*/ 	.short	0x010a
        /*0a7e*/ 	.byte	0xff
	.zero		1


	//   ....[153]....
        /*0a80*/ 	.word	0x00008700
        /*0a84*/ 	.word	0x00000000
        /*0a88*/ 	.word	0x00000000
        /*0a8c*/ 	.short	0x010a
        /*0a8e*/ 	.byte	0xff
	.zero		1


	//   ....[154]....
        /*0a90*/ 	.word	0x00008760
        /*0a94*/ 	.word	0x00000000
        /*0a98*/ 	.word	0x00000000
        /*0a9c*/ 	.short	0x010a
        /*0a9e*/ 	.byte	0xff
	.zero		1


	//   ....[155]....
        /*0aa0*/ 	.word	0x000087c0
        /*0aa4*/ 	.word	0x00000000
        /*0aa8*/ 	.word	0x00000000
        /*0aac*/ 	.short	0x010a
        /*0aae*/ 	.byte	0xff
	.zero		1


	//   ....[156]....
        /*0ab0*/ 	.word	0x00008820
        /*0ab4*/ 	.word	0x00000000
        /*0ab8*/ 	.word	0x00000000
        /*0abc*/ 	.short	0x010a
        /*0abe*/ 	.byte	0xff
	.zero		1


	//   ....[157]....
        /*0ac0*/ 	.word	0x00008880
        /*0ac4*/ 	.word	0x00000000
        /*0ac8*/ 	.word	0x00000000
        /*0acc*/ 	.short	0x010a
        /*0ace*/ 	.byte	0xff
	.zero		1


	//   ....[158]....
        /*0ad0*/ 	.word	0x000088d0
        /*0ad4*/ 	.word	0x00000002
        /*0ad8*/ 	.word	0x000001c0
        /*0adc*/ 	.short	0x010a
        /*0ade*/ 	.byte	0xff
	.zero		1


	//   ....[159]....
        /*0ae0*/ 	.word	0x00008930
        /*0ae4*/ 	.word	0x00000002
        /*0ae8*/ 	.word	0x00000170
        /*0aec*/ 	.short	0x010a
        /*0aee*/ 	.byte	0xff
	.zero		1


	//   ....[160]....
        /*0af0*/ 	.word	0x00008980
        /*0af4*/ 	.word	0x00000002
        /*0af8*/ 	.word	0x00000160
        /*0afc*/ 	.short	0x010a
        /*0afe*/ 	.byte	0xff
	.zero		1


	//   ....[161]....
        /*0b00*/ 	.word	0x000089e0
        /*0b04*/ 	.word	0x00000000
        /*0b08*/ 	.word	0x00000170
        /*0b0c*/ 	.short	0x010a
        /*0b0e*/ 	.byte	0xff
	.zero		1


	//   ....[162]....
        /*0b10*/ 	.word	0x00008a40
        /*0b14*/ 	.word	0x00000005
        /*0b18*/ 	.word	0x00000008
        /*0b1c*/ 	.short	0x010a
        /*0b1e*/ 	.byte	0xff
	.zero		1


	//   ....[163]....
        /*0b20*/ 	.word	0x00008b30
        /*0b24*/ 	.word	0x00000000
        /*0b28*/ 	.word	0x00000008
        /*0b2c*/ 	.short	0x010a
        /*0b2e*/ 	.byte	0xff
	.zero		1


	//   ....[164]....
        /*0b30*/ 	.word	0x00008b80
        /*0b34*/ 	.word	0x00000000
        /*0b38*/ 	.word	0x00000160
        /*0b3c*/ 	.short	0x010a
        /*0b3e*/ 	.byte	0xff
	.zero		1


	//   ....[165]....
        /*0b40*/ 	.word	0x00008be0
        /*0b44*/ 	.word	0x00000000
        /*0b48*/ 	.word	0x000001a0
        /*0b4c*/ 	.short	0x010a
        /*0b4e*/ 	.byte	0xff
	.zero		1


	//   ....[166]....
        /*0b50*/ 	.word	0x00008c40
        /*0b54*/ 	.word	0x00000000
        /*0b58*/ 	.word	0x00000000
        /*0b5c*/ 	.short	0x010a
        /*0b5e*/ 	.byte	0xff
	.zero		1


	//   ....[167]....
        /*0b60*/ 	.word	0x00008ca0
        /*0b64*/ 	.word	0x00000000
        /*0b68*/ 	.word	0x00000000
        /*0b6c*/ 	.short	0x010a
        /*0b6e*/ 	.byte	0xff
	.zero		1


	//   ....[168]....
        /*0b70*/ 	.word	0x00008d00
        /*0b74*/ 	.word	0x00000000
        /*0b78*/ 	.word	0x00000000
        /*0b7c*/ 	.short	0x010a
        /*0b7e*/ 	.byte	0xff
	.zero		1


	//   ....[169]....
        /*0b80*/ 	.word	0x00008d60
        /*0b84*/ 	.word	0x00000000
        /*0b88*/ 	.word	0x00000000
        /*0b8c*/ 	.short	0x010a
        /*0b8e*/ 	.byte	0xff
	.zero		1


	//   ....[170]....
        /*0b90*/ 	.word	0x00008dc0
        /*0b94*/ 	.word	0x00000000
        /*0b98*/ 	.word	0x000001e0
        /*0b9c*/ 	.short	0x010a
        /*0b9e*/ 	.byte	0xff
	.zero		1


	//   ....[171]....
        /*0ba0*/ 	.word	0x00008e10
        /*0ba4*/ 	.word	0x00000007
        /*0ba8*/ 	.word	0x00000160
        /*0bac*/ 	.short	0x010a
        /*0bae*/ 	.byte	0xff
	.zero		1


	//   ....[172]....
        /*0bb0*/ 	.word	0x00008e70
        /*0bb4*/ 	.word	0x00000000
        /*0bb8*/ 	.word	0x00000158
        /*0bbc*/ 	.short	0x010a
        /*0bbe*/ 	.byte	0xff
	.zero		1


	//   ....[173]....
        /*0bc0*/ 	.word	0x00008ed0
        /*0bc4*/ 	.word	0x00000000
        /*0bc8*/ 	.word	0x00000148
        /*0bcc*/ 	.short	0x010a
        /*0bce*/ 	.byte	0xff
	.zero		1


	//   ....[174]....
        /*0bd0*/ 	.word	0x00008f20
        /*0bd4*/ 	.word	0x00000003
        /*0bd8*/ 	.word	0x00000160
        /*0bdc*/ 	.short	0x010a
        /*0bde*/ 	.byte	0xff
	.zero		1


	//   ....[175]....
        /*0be0*/ 	.word	0x00008f80
        /*0be4*/ 	.word	0x00000000
        /*0be8*/ 	.word	0x00000140
        /*0bec*/ 	.short	0x010a
        /*0bee*/ 	.byte	0xff
	.zero		1


	//   ....[176]....
        /*0bf0*/ 	.word	0x00008fd0
        /*0bf4*/ 	.word	0x0000008f
        /*0bf8*/ 	.word	0x00000180
        /*0bfc*/ 	.short	0x010a
        /*0bfe*/ 	.byte	0xff
	.zero		1


	//----- nvinfo : EIATTR_NUM_MBARRIERS
	.align		4
.L_47:
        /*0c00*/ 	.byte	0x03, 0x38
        /*0c02*/ 	.short	0x003d


	//----- nvinfo : EIATTR_EXIT_INSTR_OFFSETS
	.align		4
        /*0c04*/ 	.byte	0x04, 0x1c
        /*0c06*/ 	.short	(.L_49 - .L_48)


	//   ....[0]....
.L_48:
        /*0c08*/ 	.word	0x00003720


	//   ....[1]....
        /*0c0c*/ 	.word	0x00003c10


	//   ....[2]....
        /*0c10*/ 	.word	0x00003c70


	//   ....[3]....
        /*0c14*/ 	.word	0x00004f10


	//   ....[4]....
        /*0c18*/ 	.word	0x00005ac0


	//   ....[5]....
        /*0c1c*/ 	.word	0x00005b00


	//   ....[6]....
        /*0c20*/ 	.word	0x00008040


	//----- nvinfo : EIATTR_MAX_THREADS
	.align		4
.L_49:
        /*0c24*/ 	.byte	0x04, 0x05
        /*0c26*/ 	.short	(.L_51 - .L_50)
.L_50:
        /*0c28*/ 	.word	0x00000100
        /*0c2c*/ 	.word	0x00000001
        /*0c30*/ 	.word	0x00000001


	//----- nvinfo : EIATTR_CRS_STACK_SIZE
	.align		4
.L_51:
        /*0c34*/ 	.byte	0x04, 0x1e
        /*0c36*/ 	.short	(.L_53 - .L_52)
.L_52:
        /*0c38*/ 	.word	0x00000000


	//----- nvinfo : EIATTR_CBANK_PARAM_SIZE
	.align		4
.L_53:
        /*0c3c*/ 	.byte	0x03, 0x19
        /*0c3e*/ 	.short	0x0800


	//----- nvinfo : EIATTR_PARAM_CBANK
	.align		4
        /*0c40*/ 	.byte	0x04, 0x0a
        /*0c42*/ 	.short	(.L_55 - .L_54)
	.align		4
.L_54:
        /*0c44*/ 	.word	index@(.nv.constant0._ZN7cutlass13device_kernelINS_4gemm6kernel13GemmUniversalIN4cute5tupleIJiiiiEEENS1_10collective13CollectiveMmaINS1_35MainloopSm100TmaUmmaWarpSpecializedILi20ELi2ELi4ENS5_IJNS4_1CILi4EEESB_NSA_ILi1EEEEEEEENS5_IJNSA_ILi256EEENSA_ILi64EEESG_EEENS_12float_e5m2_tENS5_IJlSC_lEEESI_SJ_NS4_8TiledMMAINS4_8MMA_AtomIJNS4_10MMA_TraitsINS4_25SM100_MMA_F8F6F4_2x1SM_SSEJSI_SI_fSF_SG_NS4_17integral_constantINS4_4UMMA5MajorELSQ_0EEESR_NSO_INSP_7ScaleInELSS_0EEEST_EEEEEENS4_6LayoutINS5_IJSC_SC_SC_EEENS5_IJNSA_ILi0EEESY_SY_EEEEENS5_IJNS4_10UnderscoreES11_S11_EEEEENS4_28SM100_TMA_2SM_LOAD_MULTICASTENS4_14ComposedLayoutINS4_7SwizzleILi2ELi4ELi3EEENS4_18smem_ptr_flag_bitsILi8EEENSW_INS5_IJNSA_ILi8EEESG_EEENS5_IJSG_SC_EEEEEEEvNS4_8identityES14_S1E_vS1F_EENS_8epilogue10collective18CollectiveEpilogueINS1H_23Sm100TmaWarpSpecializedILi1ELi1ELi64ELb0ELb0EEEJNS5_IJNSA_ILi128EEESG_SG_EEENS5_IJNSW_IS1M_SC_EENSW_ISG_SC_EEEEESI_SJ_SI_SJ_NS1H_6fusion15FusionCallbacksIS1L_NS1R_17LinearCombinationISI_fSI_fLNS_15FloatRoundStyleE2EEES1N_S1Q_JEEENS4_5SM1004TMEM4LOAD26SM100_TMEM_LOAD_32dp32b64xENS4_13SM90_TMA_LOADES1E_NS4_39AutoVectorizingCopyWithAssumedAlignmentILi128EEENS4_14SM90_TMA_STOREES1E_S23_S23_EEEvvEEEEvNT_6ParamsE)
        /*0c48*/ 	.short	0x0380
        /*0c4a*/ 	.short	0x0800


	//----- nvinfo : EIATTR_SW_WAR
	.align		4
.L_55:
        /*0c4c*/ 	.byte	0x04, 0x36
        /*0c4e*/ 	.short	(.L_57 - .L_56)
.L_56:
        /*0c50*/ 	.word	0x00000008
.L_57:


//--------------------- .nv.callgraph             --------------------------
	.section	.nv.callgraph,"",@"SHT_CUDA_CALLGRAPH"
	.align	4
	.sectionentsize	8
	.align		4
        /*0000*/ 	.word	0x00000000
	.align		4
        /*0004*/ 	.word	0xffffffff
	.align		4
        /*0008*/ 	.word	index@(_ZN7cutlass13device_kernelINS_4gemm6kernel13GemmUniversalIN4cute5tupleIJiiiiEEENS1_10collective13CollectiveMmaINS1_35MainloopSm100TmaUmmaWarpSpecializedILi20ELi2ELi4ENS5_IJNS4_1CILi4EEESB_NSA_ILi1EEEEEEEENS5_IJNSA_ILi256EEENSA_ILi64EEESG_EEENS_12float_e5m2_tENS5_IJlSC_lEEESI_SJ_NS4_8TiledMMAINS4_8MMA_AtomIJNS4_10MMA_TraitsINS4_25SM100_MMA_F8F6F4_2x1SM_SSEJSI_SI_fSF_SG_NS4_17integral_constantINS4_4UMMA5MajorELSQ_0EEESR_NSO_INSP_7ScaleInELSS_0EEEST_EEEEEENS4_6LayoutINS5_IJSC_SC_SC_EEENS5_IJNSA_ILi0EEESY_SY_EEEEENS5_IJNS4_10UnderscoreES11_S11_EEEEENS4_28SM100_TMA_2SM_LOAD_MULTICASTENS4_14ComposedLayoutINS4_7SwizzleILi2ELi4ELi3EEENS4_18smem_ptr_flag_bitsILi8EEENSW_INS5_IJNSA_ILi8EEESG_EEENS5_IJSG_SC_EEEEEEEvNS4_8identityES14_S1E_vS1F_EENS_8epilogue10collective18CollectiveEpilogueINS1H_23Sm100TmaWarpSpecializedILi1ELi1ELi64ELb0ELb0EEEJNS5_IJNSA_ILi128EEESG_SG_EEENS5_IJNSW_IS1M_SC_EENSW_ISG_SC_EEEEESI_SJ_SI_SJ_NS1H_6fusion15FusionCallbacksIS1L_NS1R_17LinearCombinationISI_fSI_fLNS_15FloatRoundStyleE2EEES1N_S1Q_JEEENS4_5SM1004TMEM4LOAD26SM100_TMEM_LOAD_32dp32b64xENS4_13SM90_TMA_LOADES1E_NS4_39AutoVectorizingCopyWithAssumedAlignmentILi128EEENS4_14SM90_TMA_STOREES1E_S23_S23_EEEvvEEEEvNT_6ParamsE)
	.align		4
        /*000c*/ 	.word	index@(__assertfail)
	.align		4
        /*0010*/ 	.word	0x00000000
	.align		4
        /*0014*/ 	.word	0xfffffffe
	.align		4
        /*0018*/ 	.word	0x00000000
	.align		4
        /*001c*/ 	.word	0xfffffffd
	.align		4
        /*0020*/ 	.word	0x00000000
	.align		4
        /*0024*/ 	.word	0xfffffffc


//--------------------- .nv.constant4             --------------------------
	.section	.nv.constant4,"a",@progbits
	.align	8
	.align		8
.nv.constant4:
        /*0000*/ 	.dword	__assertfail
	.align		8
        /*0008*/ 	.dword	__unnamed_1
	.align		8
        /*0010*/ 	.dword	__unnamed_2
	.align		8
        /*0018*/ 	.dword	_ZN40_INTERNAL_46b91bd5_4_k_cu_056bb60f_281814cuda3std3__45__cpo5beginE
	.align		8
        /*0020*/ 	.dword	_ZN40_INTERNAL_46b91bd5_4_k_cu_056bb60f_281814cuda3std3__45__cpo3endE
	.align		8
        /*0028*/ 	.dword	_ZN40_INTERNAL_46b91bd5_4_k_cu_056bb60f_281814cuda3std3__45__cpo6cbeginE
	.align		8
        /*0030*/ 	.dword	_ZN40_INTERNAL_46b91bd5_4_k_cu_056bb60f_281814cuda3std3__45__cpo4cendE
	.align		8
        /*0038*/ 	.dword	_ZN40_INTERNAL_46b91bd5_4_k_cu_056bb60f_281814cuda3std3__442_GLOBAL__N__46b91bd5_4_k_cu_056bb60f_281816ignoreE
	.align		8
        /*0040*/ 	.dword	_ZN40_INTERNAL_46b91bd5_4_k_cu_056bb60f_281814cuda3std3__419piecewise_constructE
	.align		8
        /*0048*/ 	.dword	_ZN40_INTERNAL_46b91bd5_4_k_cu_056bb60f_281814cuda3std3__48in_placeE
	.align		8
        /*0050*/ 	.dword	_ZN40_INTERNAL_46b91bd5_4_k_cu_056bb60f_281814cuda3std6ranges3__45__cpo4swapE
	.align		8
        /*0058*/ 	.dword	_ZN40_INTERNAL_46b91bd5_4_k_cu_056bb60f_281814cuda3std6ranges3__45__cpo9iter_moveE
	.align		8
        /*0060*/ 	.dword	_ZN40_INTERNAL_46b91bd5_4_k_cu_056bb60f_281814cute7productE
	.align		8
        /*0068*/ 	.dword	_ZN40_INTERNAL_46b91bd5_4_k_cu_056bb60f_281814cute1_E
	.align		8
        /*0070*/ 	.dword	$str$25
	.align		8
        /*0078*/ 	.dword	$str$26
	.align		8
        /*0080*/ 	.dword	$str$27
	.align		8
        /*0088*/ 	.dword	$str$28


//--------------------- .text._ZN7cutlass13device_kernelINS_4gemm6kernel13GemmUniversalIN4cute5tupleIJiiiiEEENS1_10collective13CollectiveMmaINS1_35MainloopSm100TmaUmmaWarpSpecializedILi20ELi2ELi4ENS5_IJNS4_1CILi4EEESB_NSA_ILi1EEEEEEEENS5_IJNSA_ILi256EEENSA_ILi64EEESG_EEENS_12float_e5m2_tENS5_IJlSC_lEEESI_SJ_NS4_8TiledMMAINS4_8MMA_AtomIJNS4_10MMA_TraitsINS4_25SM100_MMA_F8F6F4_2x1SM_SSEJSI_SI_fSF_SG_NS4_17integral_constantINS4_4UMMA5MajorELSQ_0EEESR_NSO_INSP_7ScaleInELSS_0EEEST_EEEEEENS4_6LayoutINS5_IJSC_SC_SC_EEENS5_IJNSA_ILi0EEESY_SY_EEEEENS5_IJNS4_10UnderscoreES11_S11_EEEEENS4_28SM100_TMA_2SM_LOAD_MULTICASTENS4_14ComposedLayoutINS4_7SwizzleILi2ELi4ELi3EEENS4_18smem_ptr_flag_bitsILi8EEENSW_INS5_IJNSA_ILi8EEESG_EEENS5_IJSG_SC_EEEEEEEvNS4_8identityES14_S1E_vS1F_EENS_8epilogue10collective18CollectiveEpilogueINS1H_23Sm100TmaWarpSpecializedILi1ELi1ELi64ELb0ELb0EEEJNS5_IJNSA_ILi128EEESG_SG_EEENS5_IJNSW_IS1M_SC_EENSW_ISG_SC_EEEEESI_SJ_SI_SJ_NS1H_6fusion15FusionCallbacksIS1L_NS1R_17LinearCombinationISI_fSI_fLNS_15FloatRoundStyleE2EEES1N_S1Q_JEEENS4_5SM1004TMEM4LOAD26SM100_TMEM_LOAD_32dp32b64xENS4_13SM90_TMA_LOADES1E_NS4_39AutoVectorizingCopyWithAssumedAlignmentILi128EEENS4_14SM90_TMA_STOREES1E_S23_S23_EEEvvEEEEvNT_6ParamsE --------------------------
	.section	.text._ZN7cutlass13device_kernelINS_4gemm6kernel13GemmUniversalIN4cute5tupleIJiiiiEEENS1_10collective13CollectiveMmaINS1_35MainloopSm100TmaUmmaWarpSpecializedILi20ELi2ELi4ENS5_IJNS4_1CILi4EEESB_NSA_ILi1EEEEEEEENS5_IJNSA_ILi256EEENSA_ILi64EEESG_EEENS_12float_e5m2_tENS5_IJlSC_lEEESI_SJ_NS4_8TiledMMAINS4_8MMA_AtomIJNS4_10MMA_TraitsINS4_25SM100_MMA_F8F6F4_2x1SM_SSEJSI_SI_fSF_SG_NS4_17integral_constantINS4_4UMMA5MajorELSQ_0EEESR_NSO_INSP_7ScaleInELSS_0EEEST_EEEEEENS4_6LayoutINS5_IJSC_SC_SC_EEENS5_IJNSA_ILi0EEESY_SY_EEEEENS5_IJNS4_10UnderscoreES11_S11_EEEEENS4_28SM100_TMA_2SM_LOAD_MULTICASTENS4_14ComposedLayoutINS4_7SwizzleILi2ELi4ELi3EEENS4_18smem_ptr_flag_bitsILi8EEENSW_INS5_IJNSA_ILi8EEESG_EEENS5_IJSG_SC_EEEEEEEvNS4_8identityES14_S1E_vS1F_EENS_8epilogue10collective18CollectiveEpilogueINS1H_23Sm100TmaWarpSpecializedILi1ELi1ELi64ELb0ELb0EEEJNS5_IJNSA_ILi128EEESG_SG_EEENS5_IJNSW_IS1M_SC_EENSW_ISG_SC_EEEEESI_SJ_SI_SJ_NS1H_6fusion15FusionCallbacksIS1L_NS1R_17LinearCombinationISI_fSI_fLNS_15FloatRoundStyleE2EEES1N_S1Q_JEEENS4_5SM1004TMEM4LOAD26SM100_TMEM_LOAD_32dp32b64xENS4_13SM90_TMA_LOADES1E_NS4_39AutoVectorizingCopyWithAssumedAlignmentILi128EEENS4_14SM90_TMA_STOREES1E_S23_S23_EEEvvEEEEvNT_6ParamsE,"ax",@progbits
	.align	128
.text._ZN7cutlass13device_kernelINS_4gemm6kernel13GemmUniversalIN4cute5tupleIJiiiiEEENS1_10collective13CollectiveMmaINS1_35MainloopSm100TmaUmmaWarpSpecializedILi20ELi2ELi4ENS5_IJNS4_1CILi4EEESB_NSA_ILi1EEEEEEEENS5_IJNSA_ILi256EEENSA_ILi64EEESG_EEENS_12float_e5m2_tENS5_IJlSC_lEEESI_SJ_NS4_8TiledMMAINS4_8MMA_AtomIJNS4_10MMA_TraitsINS4_25SM100_MMA_F8F6F4_2x1SM_SSEJSI_SI_fSF_SG_NS4_17integral_constantINS4_4UMMA5MajorELSQ_0EEESR_NSO_INSP_7ScaleInELSS_0EEEST_EEEEEENS4_6LayoutINS5_IJSC_SC_SC_EEENS5_IJNSA_ILi0EEESY_SY_EEEEENS5_IJNS4_10UnderscoreES11_S11_EEEEENS4_28SM100_TMA_2SM_LOAD_MULTICASTENS4_14ComposedLayoutINS4_7SwizzleILi2ELi4ELi3EEENS4_18smem_ptr_flag_bitsILi8EEENSW_INS5_IJNSA_ILi8EEESG_EEENS5_IJSG_SC_EEEEEEEvNS4_8identityES14_S1E_vS1F_EENS_8epilogue10collective18CollectiveEpilogueINS1H_23Sm100TmaWarpSpecializedILi1ELi1ELi64ELb0ELb0EEEJNS5_IJNSA_ILi128EEESG_SG_EEENS5_IJNSW_IS1M_SC_EENSW_ISG_SC_EEEEESI_SJ_SI_SJ_NS1H_6fusion15FusionCallbacksIS1L_NS1R_17LinearCombinationISI_fSI_fLNS_15FloatRoundStyleE2EEES1N_S1Q_JEEENS4_5SM1004TMEM4LOAD26SM100_TMEM_LOAD_32dp32b64xENS4_13SM90_TMA_LOADES1E_NS4_39AutoVectorizingCopyWithAssumedAlignmentILi128EEENS4_14SM90_TMA_STOREES1E_S23_S23_EEEvvEEEEvNT_6ParamsE:
        .type           _ZN7cutlass13device_kernelINS_4gemm6kernel13GemmUniversalIN4cute5tupleIJiiiiEEENS1_10collective13CollectiveMmaINS1_35MainloopSm100TmaUmmaWarpSpecializedILi20ELi2ELi4ENS5_IJNS4_1CILi4EEESB_NSA_ILi1EEEEEEEENS5_IJNSA_ILi256EEENSA_ILi64EEESG_EEENS_12float_e5m2_tENS5_IJlSC_lEEESI_SJ_NS4_8TiledMMAINS4_8MMA_AtomIJNS4_10MMA_TraitsINS4_25SM100_MMA_F8F6F4_2x1SM_SSEJSI_SI_fSF_SG_NS4_17integral_constantINS4_4UMMA5MajorELSQ_0EEESR_NSO_INSP_7ScaleInELSS_0EEEST_EEEEEENS4_6LayoutINS5_IJSC_SC_SC_EEENS5_IJNSA_ILi0EEESY_SY_EEEEENS5_IJNS4_10UnderscoreES11_S11_EEEEENS4_28SM100_TMA_2SM_LOAD_MULTICASTENS4_14ComposedLayoutINS4_7SwizzleILi2ELi4ELi3EEENS4_18smem_ptr_flag_bitsILi8EEENSW_INS5_IJNSA_ILi8EEESG_EEENS5_IJSG_SC_EEEEEEEvNS4_8identityES14_S1E_vS1F_EENS_8epilogue10collective18CollectiveEpilogueINS1H_23Sm100TmaWarpSpecializedILi1ELi1ELi64ELb0ELb0EEEJNS5_IJNSA_ILi128EEESG_SG_EEENS5_IJNSW_IS1M_SC_EENSW_ISG_SC_EEEEESI_SJ_SI_SJ_NS1H_6fusion15FusionCallbacksIS1L_NS1R_17LinearCombinationISI_fSI_fLNS_15FloatRoundStyleE2EEES1N_S1Q_JEEENS4_5SM1004TMEM4LOAD26SM100_TMEM_LOAD_32dp32b64xENS4_13SM90_TMA_LOADES1E_NS4_39AutoVectorizingCopyWithAssumedAlignmentILi128EEENS4_14SM90_TMA_STOREES1E_S23_S23_EEEvvEEEEvNT_6ParamsE,@function
        .size           _ZN7cutlass13device_kernelINS_4gemm6kernel13GemmUniversalIN4cute5tupleIJiiiiEEENS1_10collective13CollectiveMmaINS1_35MainloopSm100TmaUmmaWarpSpecializedILi20ELi2ELi4ENS5_IJNS4_1CILi4EEESB_NSA_ILi1EEEEEEEENS5_IJNSA_ILi256EEENSA_ILi64EEESG_EEENS_12float_e5m2_tENS5_IJlSC_lEEESI_SJ_NS4_8TiledMMAINS4_8MMA_AtomIJNS4_10MMA_TraitsINS4_25SM100_MMA_F8F6F4_2x1SM_SSEJSI_SI_fSF_SG_NS4_17integral_constantINS4_4UMMA5MajorELSQ_0EEESR_NSO_INSP_7ScaleInELSS_0EEEST_EEEEEENS4_6LayoutINS5_IJSC_SC_SC_EEENS5_IJNSA_ILi0EEESY_SY_EEEEENS5_IJNS4_10UnderscoreES11_S11_EEEEENS4_28SM100_TMA_2SM_LOAD_MULTICASTENS4_14ComposedLayoutINS4_7SwizzleILi2ELi4ELi3EEENS4_18smem_ptr_flag_bitsILi8EEENSW_INS5_IJNSA_ILi8EEESG_EEENS5_IJSG_SC_EEEEEEEvNS4_8identityES14_S1E_vS1F_EENS_8epilogue10collective18CollectiveEpilogueINS1H_23Sm100TmaWarpSpecializedILi1ELi1ELi64ELb0ELb0EEEJNS5_IJNSA_ILi128EEESG_SG_EEENS5_IJNSW_IS1M_SC_EENSW_ISG_SC_EEEEESI_SJ_SI_SJ_NS1H_6fusion15FusionCallbacksIS1L_NS1R_17LinearCombinationISI_fSI_fLNS_15FloatRoundStyleE2EEES1N_S1Q_JEEENS4_5SM1004TMEM4LOAD26SM100_TMEM_LOAD_32dp32b64xENS4_13SM90_TMA_LOADES1E_NS4_39AutoVectorizingCopyWithAssumedAlignmentILi128EEENS4_14SM90_TMA_STOREES1E_S23_S23_EEEvvEEEEvNT_6ParamsE,(.L_x_198 - _ZN7cutlass13device_kernelINS_4gemm6kernel13GemmUniversalIN4cute5tupleIJiiiiEEENS1_10collective13CollectiveMmaINS1_35MainloopSm100TmaUmmaWarpSpecializedILi20ELi2ELi4ENS5_IJNS4_1CILi4EEESB_NSA_ILi1EEEEEEEENS5_IJNSA_ILi256EEENSA_ILi64EEESG_EEENS_12float_e5m2_tENS5_IJlSC_lEEESI_SJ_NS4_8TiledMMAINS4_8MMA_AtomIJNS4_10MMA_TraitsINS4_25SM100_MMA_F8F6F4_2x1SM_SSEJSI_SI_fSF_SG_NS4_17integral_constantINS4_4UMMA5MajorELSQ_0EEESR_NSO_INSP_7ScaleInELSS_0EEEST_EEEEEENS4_6LayoutINS5_IJSC_SC_SC_EEENS5_IJNSA_ILi0EEESY_SY_EEEEENS5_IJNS4_10UnderscoreES11_S11_EEEEENS4_28SM100_TMA_2SM_LOAD_MULTICASTENS4_14ComposedLayoutINS4_7SwizzleILi2ELi4ELi3EEENS4_18smem_ptr_flag_bitsILi8EEENSW_INS5_IJNSA_ILi8EEESG_EEENS5_IJSG_SC_EEEEEEEvNS4_8identityES14_S1E_vS1F_EENS_8epilogue10collective18CollectiveEpilogueINS1H_23Sm100TmaWarpSpecializedILi1ELi1ELi64ELb0ELb0EEEJNS5_IJNSA_ILi128EEESG_SG_EEENS5_IJNSW_IS1M_SC_EENSW_ISG_SC_EEEEESI_SJ_SI_SJ_NS1H_6fusion15FusionCallbacksIS1L_NS1R_17LinearCombinationISI_fSI_fLNS_15FloatRoundStyleE2EEES1N_S1Q_JEEENS4_5SM1004TMEM4LOAD26SM100_TMEM_LOAD_32dp32b64xENS4_13SM90_TMA_LOADES1E_NS4_39AutoVectorizingCopyWithAssumedAlignmentILi128EEENS4_14SM90_TMA_STOREES1E_S23_S23_EEEvvEEEEvNT_6ParamsE)
        .other          _ZN7cutlass13device_kernelINS_4gemm6kernel13GemmUniversalIN4cute5tupleIJiiiiEEENS1_10collective13CollectiveMmaINS1_35MainloopSm100TmaUmmaWarpSpecializedILi20ELi2ELi4ENS5_IJNS4_1CILi4EEESB_NSA_ILi1EEEEEEEENS5_IJNSA_ILi256EEENSA_ILi64EEESG_EEENS_12float_e5m2_tENS5_IJlSC_lEEESI_SJ_NS4_8TiledMMAINS4_8MMA_AtomIJNS4_10MMA_TraitsINS4_25SM100_MMA_F8F6F4_2x1SM_SSEJSI_SI_fSF_SG_NS4_17integral_constantINS4_4UMMA5MajorELSQ_0EEESR_NSO_INSP_7ScaleInELSS_0EEEST_EEEEEENS4_6LayoutINS5_IJSC_SC_SC_EEENS5_IJNSA_ILi0EEESY_SY_EEEEENS5_IJNS4_10UnderscoreES11_S11_EEEEENS4_28SM100_TMA_2SM_LOAD_MULTICASTENS4_14ComposedLayoutINS4_7SwizzleILi2ELi4ELi3EEENS4_18smem_ptr_flag_bitsILi8EEENSW_INS5_IJNSA_ILi8EEESG_EEENS5_IJSG_SC_EEEEEEEvNS4_8identityES14_S1E_vS1F_EENS_8epilogue10collective18CollectiveEpilogueINS1H_23Sm100TmaWarpSpecializedILi1ELi1ELi64ELb0ELb0EEEJNS5_IJNSA_ILi128EEESG_SG_EEENS5_IJNSW_IS1M_SC_EENSW_ISG_SC_EEEEESI_SJ_SI_SJ_NS1H_6fusion15FusionCallbacksIS1L_NS1R_17LinearCombinationISI_fSI_fLNS_15FloatRoundStyleE2EEES1N_S1Q_JEEENS4_5SM1004TMEM4LOAD26SM100_TMEM_LOAD_32dp32b64xENS4_13SM90_TMA_LOADES1E_NS4_39AutoVectorizingCopyWithAssumedAlignmentILi128EEENS4_14SM90_TMA_STOREES1E_S23_S23_EEEvvEEEEvNT_6ParamsE,@"STO_CUDA_ENTRY STV_DEFAULT"
_ZN7cutlass13device_kernelINS_4gemm6kernel13GemmUniversalIN4cute5tupleIJiiiiEEENS1_10collective13CollectiveMmaINS1_35MainloopSm100TmaUmmaWarpSpecializedILi20ELi2ELi4ENS5_IJNS4_1CILi4EEESB_NSA_ILi1EEEEEEEENS5_IJNSA_ILi256EEENSA_ILi64EEESG_EEENS_12float_e5m2_tENS5_IJlSC_lEEESI_SJ_NS4_8TiledMMAINS4_8MMA_AtomIJNS4_10MMA_TraitsINS4_25SM100_MMA_F8F6F4_2x1SM_SSEJSI_SI_fSF_SG_NS4_17integral_constantINS4_4UMMA5MajorELSQ_0EEESR_NSO_INSP_7ScaleInELSS_0EEEST_EEEEEENS4_6LayoutINS5_IJSC_SC_SC_EEENS5_IJNSA_ILi0EEESY_SY_EEEEENS5_IJNS4_10UnderscoreES11_S11_EEEEENS4_28SM100_TMA_2SM_LOAD_MULTICASTENS4_14ComposedLayoutINS4_7SwizzleILi2ELi4ELi3EEENS4_18smem_ptr_flag_bitsILi8EEENSW_INS5_IJNSA_ILi8EEESG_EEENS5_IJSG_SC_EEEEEEEvNS4_8identityES14_S1E_vS1F_EENS_8epilogue10collective18CollectiveEpilogueINS1H_23Sm100TmaWarpSpecializedILi1ELi1ELi64ELb0ELb0EEEJNS5_IJNSA_ILi128EEESG_SG_EEENS5_IJNSW_IS1M_SC_EENSW_ISG_SC_EEEEESI_SJ_SI_SJ_NS1H_6fusion15FusionCallbacksIS1L_NS1R_17LinearCombinationISI_fSI_fLNS_15FloatRoundStyleE2EEES1N_S1Q_JEEENS4_5SM1004TMEM4LOAD26SM100_TMEM_LOAD_32dp32b64xENS4_13SM90_TMA_LOADES1E_NS4_39AutoVectorizingCopyWithAssumedAlignmentILi128EEENS4_14SM90_TMA_STOREES1E_S23_S23_EEEvvEEEEvNT_6ParamsE:
[----:B------:R-:W1:Y:S01]  /*0000*/  LDC R1, c[0x0][0x37c] ;  /* 0x0000df00ff017b82 */ /* 0x000e620000000800 */
[----:B------:R-:W2:Y:S01]  /*0010*/  S2R R131, SR_TID.X ;  /* 0x0000000000837919 */ /* 0x000ea20000002100 */
[----:B------:R-:W3:Y:S06]  /*0020*/  LDCU.64 UR6, c[0x0][0x890] ;  /* 0x00011200ff0677ac */ /* 0x000eec0008000a00 */
[----:B------:R-:W4:Y:S01]  /*0030*/  S2UR UR54, SR_CgaCtaId ;  /* 0x00000000003679c3 */ /* 0x000f220000008800 */
[----:B------:R-:W-:Y:S01]  /*0040*/  PRMT R141, RZ, 0x7610, R141 ;  /* 0x00007610ff8d7816 */ /* 0x000fe2000000008d */
[----:B------:R-:W1:Y:S01]  /*0050*/  LDCU.64 UR52, c[0x0][0x358] ;  /* 0x00006b00ff3477ac */ /* 0x000e620008000a00 */
[----:B------:R-:W-:-:S02]  /*0060*/  ELECT P0, URZ, PT ;  /* 0x0000000000ff782f */ /* 0x000fc40003800000 */
[----:B---3--:R-:W-:-:S04]  /*0070*/  ISETP.NE.U32.AND P1, PT, RZ, UR6, PT ;  /* 0x00000006ff007c0c */ /* 0x008fc8000bf25070 */
[----:B------:R-:W-:Y:S01]  /*0080*/  ISETP.NE.AND.EX P2, PT, RZ, UR7, PT, P1 ;  /* 0x00000007ff007c0c */ /* 0x000fe2000bf45310 */
[----:B----4-:R-:W-:Y:S02]  /*0090*/  ULOP3.LUT UR18, UR54, 0x1, URZ, 0xc0, !UPT ;  /* 0x0000000136127892 */ /* 0x010fe4000f8ec0ff */
[----:B------:R-:W-:Y:S01]  /*00a0*/  ULOP3.LUT UR17, UR54, 0x1, URZ, 0x3c, !UPT ;  /* 0x0000000136117892 */ /* 0x000fe2000f8e3cff */
[----:B--2---:R-:W-:-:S05]  /*00b0*/  SHF.R.U32.HI R142, RZ, 0x5, R131 ;  /* 0x00000005ff8e7819 */ /* 0x004fca0000011683 */
[----:B------:R-:W2:Y:S02]  /*00c0*/  SHFL.IDX PT, R0, R142, RZ, 0x1f ;  /* 0x00001fff8e007589 */ /* 0x000ea400000e0000 */
[----:B--2---:R-:W-:Y:S02]  /*00d0*/  R2UR UR11, R0 ;  /* 0x00000000000b72ca */ /* 0x004fe400000e0000 */
[----:B-1----:R-:W-:Y:S05]  /*00e0*/  @P2 BRA `(.L_x_0) ;  /* 0x00000000002c2947 */ /* 0x002fea0003800000 */
[----:B------:R-:W1:Y:S02]  /*00f0*/  LDCU.64 UR4, c[0x0][0x888] ;  /* 0x00011100ff0477ac */ /* 0x000e640008000a00 */
[----:B-1----:R-:W-:-:S04]  /*0100*/  UISETP.NE.U32.AND UP0, UPT, UR4, URZ, UPT ;  /* 0x000000ff0400728c */ /* 0x002fc8000bf05070 */
[----:B------:R-:W-:-:S09]  /*0110*/  UISETP.NE.AND.EX UP0, UPT, UR5, URZ, UPT, UP0 ;  /* 0x000000ff0500728c */ /* 0x000fd2000bf05300 */
[----:B------:R-:W-:Y:S05]  /*0120*/  BRA.U !UP0, `(.L_x_1) ;  /* 0x0000000108107547 */ /* 0x000fea000b800000 */
[----:B------:R-:W1:Y:S02]  /*0130*/  LDC.64 R2, c[0x0][0x888] ;  /* 0x00022200ff027b82 */ /* 0x000e640000000a00 */
[----:B-1----:R1:W5:Y:S01]  /*0140*/  LDG.E R71, desc[UR52][R2.64] ;  /* 0x0000003402477981 */ /* 0x002362000c1e1900 */
[----:B------:R-:W-:Y:S01]  /*0150*/  HFMA2 R141, -RZ, RZ, 0, 5.9604644775390625e-08 ;  /* 0x00000001ff8d7431 */ /* 0x000fe200000001ff */
[----:B------:R-:W-:Y:S05]  /*0160*/  BRA `(.L_x_0) ;  /* 0x00000000000c7947 */ /* 0x000fea0003800000 */
.L_x_1:
[----:B------:R-:W1:Y:S01]  /*0170*/  LDCU UR4, c[0x0][0x880] ;  /* 0x00011000ff0477ac */ /* 0x000e620008000800 */
[----:B------:R-:W-:Y:S01]  /*0180*/  HFMA2 R141, -RZ, RZ, 0, 5.9604644775390625e-08 ;  /* 0x00000001ff8d7431 */ /* 0x000fe200000001ff */
[----:B-1----:R-:W-:-:S07]  /*0190*/  MOV R71, UR4 ;  /* 0x0000000400477c02 */ /* 0x002fce0008000f00 */
.L_x_0:
[----:B------:R-:W2:Y:S02]  /*01a0*/  LDCU.64 UR4, c[0x0][0x8b0] ;  /* 0x00011600ff0477ac */ /* 0x000ea40008000a00 */
[----:B--2---:R-:W-:-:S04]  /*01b0*/  UISETP.NE.U32.AND UP0, UPT, UR4, URZ, UPT ;  /* 0x000000ff0400728c */ /* 0x004fc8000bf05070 */
[----:B------:R-:W-:-:S09]  /*01c0*/  UISETP.NE.AND.EX UP0, UPT, UR5, URZ, UPT, UP0 ;  /* 0x000000ff0500728c */ /* 0x000fd2000bf05300 */
[----:B------:R-:W-:Y:S05]  /*01d0*/  BRA.U UP0, `(.L_x_2) ;  /* 0x0000000100247547 */ /* 0x000fea000b800000 */
[----:B------:R-:W2:Y:S02]  /*01e0*/  LDCU.64 UR4, c[0x0][0x8a8] ;  /* 0x00011500ff0477ac */ /* 0x000ea40008000a00 */
[----:B--2---:R-:W-:-:S04]  /*01f0*/  UISETP.NE.U32.AND UP0, UPT, UR4, URZ, UPT ;  /* 0x000000ff0400728c */ /* 0x004fc8000bf05070 */
[----:B------:R-:W-:-:S09]  /*0200*/  UISETP.NE.AND.EX UP0, UPT, UR5, URZ, UPT, UP0 ;  /* 0x000000ff0500728c */ /* 0x000fd2000bf05300 */
[----:B------:R-:W-:Y:S05]  /*0210*/  BRA.U !UP0, `(.L_x_3) ;  /* 0x00000001080c7547 */ /* 0x000fea000b800000 */
[----:B-1----:R-:W1:Y:S02]  /*0220*/  LDC.64 R2, c[0x0][0x8a8] ;  /* 0x00022a00ff027b82 */ /* 0x002e640000000a00 */
[----:B-1----:R2:W5:Y:S01]  /*0230*/  LDG.E R70, desc[UR52][R2.64] ;  /* 0x0000003402467981 */ /* 0x002562000c1e1900 */
[----:B------:R-:W-:Y:S05]  /*0240*/  BRA `(.L_x_2) ;  /* 0x0000000000087947 */ /* 0x000fea0003800000 */
.L_x_3:
[----:B------:R-:W2:Y:S02]  /*0250*/  LDCU UR4, c[0x0][0x8a0] ;  /* 0x00011400ff0477ac */ /* 0x000ea40008000800 */
[----:B--2---:R-:W-:Y:S02]  /*0260*/  MOV R70, UR4 ;  /* 0x0000000400467c02 */ /* 0x004fe40008000f00 */
.L_x_2:
[----:B------:R-:W-:Y:S01]  /*0270*/  IMAD.U32 R0, RZ, RZ, UR11 ;  /* 0x0000000bff007e24 */ /* 0x000fe2000f8e00ff */
[----:B------:R-:W-:Y:S04]  /*0280*/  BSSY.RECONVERGENT B0, `(.L_x_4) ;  /* 0x000000c000007945 */ /* 0x000fe80003800200 */
[C---:B------:R-:W-:Y:S02]  /*0290*/  ISETP.NE.OR P3, PT, R0.reuse, 0x1, !P0 ;  /* 0x000000010000780c */ /* 0x040fe40004765670 */
[----:B------:R-:W-:-:S11]  /*02a0*/  ISETP.NE.OR P2, PT, R0, 0x3, !P0 ;  /* 0x000000030000780c */ /* 0x000fd60004745670 */
[----:B------:R-:W-:Y:S05]  /*02b0*/  @P3 BRA `(.L_x_5) ;  /* 0x0000000000203947 */ /* 0x000fea0003800000 */
[----:B------:R-:W3:Y:S02]  /*02c0*/  LDCU.64 UR4, c[0x0][0x348] ;  /* 0x00006900ff0477ac */ /* 0x000ee40008000a00 */
[----:B---3--:R-:W-:Y:S02]  /*02d0*/  UIADD3 UR8, UP1, UPT, UR4, 0x80, URZ ;  /* 0x0000008004087890 */ /* 0x008fe4000ff3e0ff */
[----:B------:R-:W-:Y:S02]  /*02e0*/  UIADD3 UR4, UP0, UPT, UR4, 0x180, URZ ;  /* 0x0000018004047890 */ /* 0x000fe4000ff1e0ff */
[----:B------:R-:W-:Y:S02]  /*02f0*/  UIADD3.X UR9, UPT, UPT, URZ, UR5, URZ, UP1, !UPT ;  /* 0x00000005ff097290 */ /* 0x000fe40008ffe4ff */
[----:B------:R-:W-:-:S07]  /*0300*/  UIADD3.X UR5, UPT, UPT, URZ, UR5, URZ, UP0, !UPT ;  /* 0x00000005ff057290 */ /* 0x000fce00087fe4ff */
[----:B------:R3:W-:Y:S02]  /*0310*/  UTMACCTL.PF [UR8] ;  /* 0x00000000080079b9 */ /* 0x0007e40008040000 */
[----:B------:R3:W-:Y:S02]  /*0320*/  UTMACCTL.PF [UR4] ;  /* 0x00000000040079b9 */ /* 0x0007e40008040000 */
[----:B---3--:R-:W-:Y:S01]  /*0330*/  NOP ;  /* 0x0000000000007918 */ /* 0x008fe20000000000 */
.L_x_5:
[----:B------:R-:W-:Y:S05]  /*0340*/  BSYNC.RECONVERGENT B0 ;  /* 0x0000000000007941 */ /* 0x000fea0003800200 */
.L_x_4:
[----:B------:R-:W-:Y:S04]  /*0350*/  BSSY.RECONVERGENT B0, `(.L_x_6) ;  /* 0x000000a000007945 */ /* 0x000fe80003800200 */
        /* <DEDUP_REMOVED lines=9> */
.L_x_7:
[----:B------:R-:W-:Y:S05]  /*03f0*/  BSYNC.RECONVERGENT B0 ;  /* 0x0000000000007941 */ /* 0x000fea0003800200 */
.L_x_6:
[----:B------:R-:W3:Y:S01]  /*0400*/  LDCU.64 UR4, c[0x0][0x888] ;  /* 0x00011100ff0477ac */ /* 0x000ee20008000a00 */
[----:B------:R-:W-:Y:S01]  /*0410*/  ISETP.NE.AND.EX P1, PT, RZ, UR7, PT, P1 ;  /* 0x00000007ff007c0c */ /* 0x000fe2000bf25310 */
[----:B------:R-:W-:Y:S01]  /*0420*/  UPLOP3.LUT UP3, UPT, UPT, UPT, UPT, 0x80, 0x8 ;  /* 0x000000000008789c */ /* 0x000fe20003f6f070 */
[----:B---3--:R-:W-:-:S04]  /*0430*/  ISETP.NE.U32.AND P2, PT, RZ, UR4, PT ;  /* 0x00000004ff007c0c */ /* 0x008fc8000bf45070 */
[----:B------:R-:W-:-:S13]  /*0440*/  ISETP.NE.AND.EX P2, PT, RZ, UR5, PT, P2 ;  /* 0x00000005ff007c0c */ /* 0x000fda000bf45320 */
[----:B------:R-:W-:Y:S05]  /*0450*/  @P2 BRA P1, `(.L_x_8) ;  /* 0x0000000000282947 */ /* 0x000fea0000800000 */
[----:B------:R-:W-:Y:S01]  /*0460*/  UISETP.NE.U32.AND UP0, UPT, UR6, URZ, UPT ;  /* 0x000000ff0600728c */ /* 0x000fe2000bf05070 */
[----:B-----5:R-:W-:Y:S01]  /*0470*/  FSETP.NEU.AND P1, PT, R71, RZ, PT ;  /* 0x000000ff4700720b */ /* 0x020fe20003f2d000 */
[----:B------:R-:W-:Y:S02]  /*0480*/  UISETP.NE.U32.AND UP2, UPT, UR4, URZ, UPT ;  /* 0x000000ff0400728c */ /* 0x000fe4000bf45070 */
[----:B------:R-:W-:Y:S02]  /*0490*/  UISETP.NE.AND.EX UP1, UPT, UR7, URZ, UPT, UP0 ;  /* 0x000000ff0700728c */ /* 0x000fe4000bf25300 */
[----:B------:R-:W-:-:S04]  /*04a0*/  UISETP.NE.AND.EX UP0, UPT, UR5, URZ, UPT, UP2 ;  /* 0x000000ff0500728c */ /* 0x000fc8000bf05320 */
[----:B------:R-:W-:-:S04]  /*04b0*/  USEL UR4, URZ, 0xffffffff, UP0 ;  /* 0xffffffffff047887 */ /* 0x000fc80008000000 */
[----:B------:R-:W-:Y:S01]  /*04c0*/  VOTEU.ANY UP0, P1 ;  /* 0x0000000000ff7886 */ /* 0x000fe20000800100 */
[----:B------:R-:W-:-:S04]  /*04d0*/  @!UP1 USEL UR4, URZ, 0xffffffff, UP0 ;  /* 0xffffffffff049887 */ /* 0x000fc80008000000 */
[----:B------:R-:W-:-:S04]  /*04e0*/  ULOP3.LUT UR4, UR4, 0x1, URZ, 0xc0, !UPT ;  /* 0x0000000104047892 */ /* 0x000fc8000f8ec0ff */
[----:B------:R-:W-:-:S11]  /*04f0*/  UISETP.NE.U32.AND UP3, UPT, UR4, 0x1, UPT ;  /* 0x000000010400788c */ /* 0x000fd6000bf65070 */
.L_x_8:
[----:B------:R-:W3:Y:S01]  /*0500*/  SHFL.IDX PT, R0, R142, RZ, 0x1f ;  /* 0x00001fff8e007589 */ /* 0x000ee200000e0000 */
[----:B------:R-:W-:-:S04]  /*0510*/  UISETP.NE.AND UP0, UPT, UR11, 0x2, UPT ;  /* 0x000000020b00788c */ /* 0x000fc8000bf05270 */
[----:B------:R-:W-:Y:S02]  /*0520*/  UISETP.EQ.AND UP1, UPT, UR18, URZ, !UP0 ;  /* 0x000000ff1200728c */ /* 0x000fe4000c722270 */
[----:B------:R-:W-:-:S04]  /*0530*/  USEL UR26, URZ, 0x1, UP0 ;  /* 0x00000001ff1a7887 */ /* 0x000fc80008000000 */
[----:B------:R-:W-:Y:S02]  /*0540*/  PLOP3.LUT P3, PT, P0, PT, UP1, 0x80, 0x8 ;  /* 0x000000000008781c */ /* 0x000fe4000076f018 */
[----:B---3--:R-:W-:-:S13]  /*0550*/  ISETP.NE.AND P1, PT, R0, RZ, PT ;  /* 0x000000ff0000720c */ /* 0x008fda0003f25270 */
[----:B------:R-:W-:Y:S05]  /*0560*/  @P1 BRA `(.L_x_9) ;  /* 0x0000000000e01947 */ /* 0x000fea0003800000 */
[----:B------:R-:W-:Y:S01]  /*0570*/  ELECT P1, URZ, PT ;  /* 0x0000000000ff782f */ /* 0x000fe20003820000 */
[----:B------:R-:W-:-:S12]  /*0580*/  BSSY.RECONVERGENT B0, `(.L_x_9) ;  /* 0x0000036000007945 */ /* 0x000fd80003800200 */
[----:B------:R-:W-:Y:S05]  /*0590*/  @!P1 BRA `(.L_x_10) ;  /* 0x0000000000d09947 */ /* 0x000fea0003800000 */
[----:B------:R-:W-:Y:S01]  /*05a0*/  UMOV UR6, 0x400 ;  /* 0x0000040000067882 */ /* 0x000fe20000000000 */
[----:B------:R-:W-:Y:S01]  /*05b0*/  UMOV UR5, 0x1 ;  /* 0x0000000100057882 */ /* 0x000fe20000000000 */
[----:B------:R-:W-:Y:S01]  /*05c0*/  UMOV UR4, 0x5 ;  /* 0x0000000500047882 */ /* 0x000fe20000000000 */
[----:B------:R-:W-:Y:S02]  /*05d0*/  ULEA UR6, UR54, UR6, 0x18 ;  /* 0x0000000636067291 */ /* 0x000fe4000f8ec0ff */
[----:B------:R-:W-:-:S04]  /*05e0*/  UIADD3 UR8, UPT, UPT, -UR5, 0x100000, URZ ;  /* 0x0010000005087890 */ /* 0x000fc8000fffe1ff */
[----:B------:R-:W-:Y:S02]  /*05f0*/  USHF.L.U32 UR9, UR8, 0xb, URZ ;  /* 0x0000000b08097899 */ /* 0x000fe400080006ff */
[----:B------:R-:W-:Y:S02]  /*0600*/  USHF.L.U32 UR8, UR8, 0x1, URZ ;  /* 0x0000000108087899 */ /* 0x000fe400080006ff */
[----:B------:R-:W-:-:S04]  /*0610*/  UIADD3 UR4, UPT, UPT, -UR4, 0x100000, URZ ;  /* 0x0010000004047890 */ /* 0x000fc8000fffe1ff */
[----:B------:R-:W-:Y:S02]  /*0620*/  USHF.L.U32 UR5, UR4, 0xb, URZ ;  /* 0x0000000b04057899 */ /* 0x000fe400080006ff */
[----:B------:R-:W-:Y:S01]  /*0630*/  USHF.L.U32 UR4, UR4, 0x1, URZ ;  /* 0x0000000104047899 */ /* 0x000fe200080006ff */
[----:B------:R-:W3:Y:S03]  /*0640*/  FENCE.VIEW.ASYNC.S ;  /* 0x00000000000073c6 */ /* 0x000ee60000000000 */
[----:B---3--:R3:W4:Y:S08]  /*0650*/  SYNCS.EXCH.64 URZ, [UR6], UR8 ;  /* 0x0000000806ff75b2 */ /* 0x0087300008000100 */
[----:B------:R3:W1:Y:S01]  /*0660*/  SYNCS.EXCH.64 URZ, [UR6+0xa0], UR4 ;  /* 0x0000a00406ff75b2 */ /* 0x0006620008000100 */
        /* <DEDUP_REMOVED lines=37> */
[----:B------:R3:W1:Y:S02]  /*08c0*/  SYNCS.EXCH.64 URZ, [UR6+0x138], UR4 ;  /* 0x0001380406ff75b2 */ /* 0x0006640008000100 */
[----:B---34-:R-:W-:Y:S01]  /*08d0*/  NOP ;  /* 0x0000000000007918 */ /* 0x018fe20000000000 */
.L_x_10:
[----:B------:R-:W-:Y:S05]  /*08e0*/  BSYNC.RECONVERGENT B0 ;  /* 0x0000000000007941 */ /* 0x000fea0003800200 */
.L_x_9:
[----:B------:R-:W3:Y:S01]  /*08f0*/  SHFL.IDX PT, R0, R142, RZ, 0x1f ;  /* 0x00001fff8e007589 */ /* 0x000ee200000e0000 */
[----:B------:R-:W-:Y:S01]  /*0900*/  NOP ;  /* 0x0000000000007918 */ /* 0x000fe20000000000 */
[----:B---3--:R-:W-:-:S13]  /*0910*/  ISETP.NE.AND P1, PT, R0, 0x1, PT ;  /* 0x000000010000780c */ /* 0x008fda0003f25270 */
[----:B------:R-:W-:Y:S05]  /*0920*/  @P1 BRA `(.L_x_11) ;  /* 0x00000000003c1947 */ /* 0x000fea0003800000 */
        /* <DEDUP_REMOVED lines=10> */
[----:B------:R-:W-:Y:S01]  /*09d0*/  ELECT P1, URZ, PT ;  /* 0x0000000000ff782f */ /* 0x000fe20003820000 */
[----:B------:R-:W3:Y:S02]  /*09e0*/  FENCE.VIEW.ASYNC.S ;  /* 0x00000000000073c6 */ /* 0x000ee40000000000 */
[----:B---3--:R3:W4:Y:S08]  /*09f0*/  SYNCS.EXCH.64 URZ, [UR6+0x140], UR8 ;  /* 0x0001400806ff75b2 */ /* 0x0087300008000100 */
[----:B------:R3:W1:Y:S01]  /*0a00*/  SYNCS.EXCH.64 URZ, [UR6+0x148], UR4 ;  /* 0x0001480406ff75b2 */ /* 0x0006620008000100 */
[----:B------:R-:W-:Y:S01]  /*0a10*/  NOP ;  /* 0x0000000000007918 */ /* 0x000fe20000000000 */
.L_x_11:
[----:B------:R-:W2:Y:S01]  /*0a20*/  SHFL.IDX PT, R0, R142, RZ, 0x1f ;  /* 0x00001fff8e007589 */ /* 0x000ea200000e0000 */
[----:B------:R-:W-:Y:S01]  /*0a30*/  NOP ;  /* 0x0000000000007918 */ /* 0x000fe20000000000 */
[----:B--2---:R-:W-:-:S13]  /*0a40*/  ISETP.NE.AND P1, PT, R0, 0x3, PT ;  /* 0x000000030000780c */ /* 0x004fda0003f25270 */
[----:B------:R-:W-:Y:S05]  /*0a50*/  @P1 BRA `(.L_x_12) ;  /* 0x00000000002c1947 */ /* 0x000fea0003800000 */
[----:B---3--:R-:W-:Y:S01]  /*0a60*/  UMOV UR5, 0x400 ;  /* 0x0000040000057882 */ /* 0x008fe20000000000 */
[----:B------:R-:W-:Y:S01]  /*0a70*/  UMOV UR4, 0x20 ;  /* 0x0000002000047882 */ /* 0x000fe20000000000 */
[----:B------:R-:W-:Y:S02]  /*0a80*/  ULEA UR5, UR54, UR5, 0x18 ;  /* 0x0000000536057291 */ /* 0x000fe4000f8ec0ff */
[----:B------:R-:W-:-:S04]  /*0a90*/  UIADD3 UR6, UPT, UPT, -UR4, 0x100000, URZ ;  /* 0x0010000004067890 */ /* 0x000fc8000fffe1ff */
[----:B------:R-:W-:Y:S02]  /*0aa0*/  USHF.L.U32 UR7, UR6, 0xb, URZ ;  /* 0x0000000b06077899 */ /* 0x000fe400080006ff */
[----:B------:R-:W-:Y:S01]  /*0ab0*/  USHF.L.U32 UR6, UR6, 0x1, URZ ;  /* 0x0000000106067899 */ /* 0x000fe200080006ff */
[----:B------:R-:W-:Y:S01]  /*0ac0*/  ELECT P1, URZ, PT ;  /* 0x0000000000ff782f */ /* 0x000fe20003820000 */
[----:B------:R-:W2:Y:S10]  /*0ad0*/  FENCE.VIEW.ASYNC.S ;  /* 0x00000000000073c6 */ /* 0x000eb40000000000 */
[----:B--2---:R2:W3:Y:S01]  /*0ae0*/  SYNCS.EXCH.64 URZ, [UR5+0x150], UR6 ;  /* 0x0001500605ff75b2 */ /* 0x0044e20008000100 */
[----:B------:R2:W1:Y:S01]  /*0af0*/  SYNCS.EXCH.64 URZ, [UR5+0x158], UR6 ;  /* 0x0001580605ff75b2 */ /* 0x0004620008000100 */
[----:B------:R-:W-:Y:S01]  /*0b00*/  NOP ;  /* 0x0000000000007918 */ /* 0x000fe20000000000 */
.L_x_12:
[----:B------:R-:W4:Y:S01]  /*0b10*/  SHFL.IDX PT, R0, R142, RZ, 0x1f ;  /* 0x00001fff8e007589 */ /* 0x000f2200000e0000 */
[----:B------:R-:W-:Y:S01]  /*0b20*/  NOP ;  /* 0x0000000000007918 */ /* 0x000fe20000000000 */
[----:B----4-:R-:W-:-:S13]  /*0b30*/  ISETP.NE.AND P1, PT, R0, 0x4, PT ;  /* 0x000000040000780c */ /* 0x010fda0003f25270 */
[----:B------:R-:W-:Y:S05]  /*0b40*/  @P1 BRA `(.L_x_13) ;  /* 0x0000000000481947 */ /* 0x000fea0003800000 */
[----:B--23--:R-:W-:Y:S01]  /*0b50*/  UMOV UR6, 0xe20 ;  /* 0x00000e2000067882 */ /* 0x00cfe20000000000 */
[----:B------:R-:W-:Y:S01]  /*0b60*/  UMOV UR5, 0x400 ;  /* 0x0000040000057882 */ /* 0x000fe20000000000 */
[----:B------:R-:W-:Y:S01]  /*0b70*/  USEL UR6, UR6, 0xc20, UP3 ;  /* 0x00000c2006067887 */ /* 0x000fe20009800000 */
        /* <DEDUP_REMOVED lines=9> */
[----:B------:R-:W2:Y:S02]  /*0c10*/  FENCE.VIEW.ASYNC.S ;  /* 0x00000000000073c6 */ /* 0x000ea40000000000 */
[----:B--2---:R4:W2:Y:S08]  /*0c20*/  SYNCS.EXCH.64 URZ, [UR5+0x160], UR8 ;  /* 0x0001600805ff75b2 */ /* 0x0048b00008000100 */
[----:B------:R4:W3:Y:S01]  /*0c30*/  SYNCS.EXCH.64 URZ, [UR5+0x170], UR6 ;  /* 0x0001700605ff75b2 */ /* 0x0008e20008000100 */
[----:B------:R4:W1:Y:S01]  /*0c40*/  SYNCS.EXCH.64 URZ, [UR5+0x168], UR8 ;  /* 0x0001680805ff75b2 */ /* 0x0008620008000100 */
[----:B------:R4:W1:Y:S02]  /*0c50*/  SYNCS.EXCH.64 URZ, [UR5+0x178], UR6 ;  /* 0x0001780605ff75b2 */ /* 0x0008640008000100 */
[----:B----4-:R-:W-:Y:S01]  /*0c60*/  NOP ;  /* 0x0000000000007918 */ /* 0x010fe20000000000 */
.L_x_13:
[----:B------:R-:W4:Y:S01]  /*0c70*/  SHFL.IDX PT, R0, R142, RZ, 0x1f ;  /* 0x00001fff8e007589 */ /* 0x000f2200000e0000 */
[----:B------:R-:W-:Y:S01]  /*0c80*/  NOP ;  /* 0x0000000000007918 */ /* 0x000fe20000000000 */
[----:B----4-:R-:W-:-:S13]  /*0c90*/  ISETP.NE.AND P1, PT, R0, 0x5, PT ;  /* 0x000000050000780c */ /* 0x010fda0003f25270 */
[----:B------:R-:W-:Y:S05]  /*0ca0*/  @P1 BRA `(.L_x_14) ;  /* 0x0000000000541947 */ /* 0x000fea0003800000 */
[----:B--23--:R-:W-:Y:S01]  /*0cb0*/  UMOV UR6, 0x400 ;  /* 0x0000040000067882 */ /* 0x00cfe20000000000 */
        /* <DEDUP_REMOVED lines=14> */
[----:B------:R4:W1:Y:S01]  /*0da0*/  SYNCS.EXCH.64 URZ, [UR6+0x1a8], UR4 ;  /* 0x0001a80406ff75b2 */ /* 0x0008620008000100 */
[----:B------:R4:W1:Y:S01]  /*0db0*/  SYNCS.EXCH.64 URZ, [UR6+0x190], UR8 ;  /* 0x0001900806ff75b2 */ /* 0x0008620008000100 */
[----:B------:R4:W1:Y:S01]  /*0dc0*/  SYNCS.EXCH.64 URZ, [UR6+0x1b0], UR4 ;  /* 0x0001b00406ff75b2 */ /* 0x0008620008000100 */
[----:B------:R4:W1:Y:S01]  /*0dd0*/  SYNCS.EXCH.64 URZ, [UR6+0x198], UR8 ;  /* 0x0001980806ff75b2 */ /* 0x0008620008000100 */
[----:B------:R4:W1:Y:S02]  /*0de0*/  SYNCS.EXCH.64 URZ, [UR6+0x1b8], UR4 ;  /* 0x0001b80406ff75b2 */ /* 0x0008640008000100 */
[----:B----4-:R-:W-:Y:S01]  /*0df0*/  NOP ;  /* 0x0000000000007918 */ /* 0x010fe20000000000 */
.L_x_14:
[----:B------:R-:W4:Y:S01]  /*0e00*/  SHFL.IDX PT, R0, R142, RZ, 0x1f ;  /* 0x00001fff8e007589 */ /* 0x000f2200000e0000 */
[----:B------:R-:W-:Y:S01]  /*0e10*/  ISETP.NE.OR P0, PT, RZ, UR11, !P0 ;  /* 0x0000000bff007c0c */ /* 0x000fe2000c705670 */
[----:B------:R-:W-:Y:S01]  /*0e20*/  NOP ;  /* 0x0000000000007918 */ /* 0x000fe20000000000 */
[----:B----4-:R-:W-:-:S13]  /*0e30*/  ISETP.NE.AND P1, PT, R0, 0x3, PT ;  /* 0x000000030000780c */ /* 0x010fda0003f25270 */
[----:B------:R-:W-:Y:S05]  /*0e40*/  @P1 BRA `(.L_x_15) ;  /* 0x0000000000341947 */ /* 0x000fea0003800000 */
[----:B--23--:R-:W-:Y:S01]  /*0e50*/  UMOV UR5, 0x400 ;  /* 0x0000040000057882 */ /* 0x00cfe20000000000 */
[----:B------:R-:W-:Y:S01]  /*0e60*/  UMOV UR4, 0x20 ;  /* 0x0000002000047882 */ /* 0x000fe20000000000 */
[----:B------:R-:W-:Y:S02]  /*0e70*/  ULEA UR5, UR54, UR5, 0x18 ;  /* 0x0000000536057291 */ /* 0x000fe4000f8ec0ff */
[----:B------:R-:W-:-:S04]  /*0e80*/  UIADD3 UR6, UPT, UPT, -UR4, 0x100000, URZ ;  /* 0x0010000004067890 */ /* 0x000fc8000fffe1ff */
[----:B------:R-:W-:Y:S02]  /*0e90*/  USHF.L.U32 UR7, UR6, 0xb, URZ ;  /* 0x0000000b06077899 */ /* 0x000fe400080006ff */
[----:B------:R-:W-:Y:S01]  /*0ea0*/  USHF.L.U32 UR6, UR6, 0x1, URZ ;  /* 0x0000000106067899 */ /* 0x000fe200080006ff */
[----:B------:R-:W-:Y:S01]  /*0eb0*/  ELECT P1, URZ, PT ;  /* 0x0000000000ff782f */ /* 0x000fe20003820000 */
[----:B------:R-:W2:Y:S10]  /*0ec0*/  FENCE.VIEW.ASYNC.S ;  /* 0x00000000000073c6 */ /* 0x000eb40000000000 */
[----:B--2---:R4:W2:Y:S01]  /*0ed0*/  SYNCS.EXCH.64 URZ, [UR5+0x1c0], UR6 ;  /* 0x0001c00605ff75b2 */ /* 0x0048a20008000100 */
[----:B------:R4:W3:Y:S01]  /*0ee0*/  SYNCS.EXCH.64 URZ, [UR5+0x1d0], UR6 ;  /* 0x0001d00605ff75b2 */ /* 0x0008e20008000100 */
[----:B------:R4:W1:Y:S01]  /*0ef0*/  SYNCS.EXCH.64 URZ, [UR5+0x1c8], UR6 ;  /* 0x0001c80605ff75b2 */ /* 0x0008620008000100 */
[----:B------:R4:W1:Y:S02]  /*0f00*/  SYNCS.EXCH.64 URZ, [UR5+0x1d8], UR6 ;  /* 0x0001d80605ff75b2 */ /* 0x0008640008000100 */
[----:B----4-:R-:W-:Y:S01]  /*0f10*/  NOP ;  /* 0x0000000000007918 */ /* 0x010fe20000000000 */
.L_x_15:
[----:B------:R-:W4:Y:S01]  /*0f20*/  LDCU UR12, c[0x0][0x36c] ;  /* 0x00006d80ff0c77ac */ /* 0x000f220008000800 */
[----:B------:R-:W-:Y:S01]  /*0f30*/  LOP3.LUT R0, R131, 0x1f, RZ, 0xc0, !PT ;  /* 0x0000001f83007812 */ /* 0x000fe200078ec0ff */
[----:B------:R-:W-:Y:S01]  /*0f40*/  NOP ;  /* 0x0000000000007918 */ /* 0x000fe20000000000 */
[----:B------:R-:W-:Y:S01]  /*0f50*/  VOTEU.ALL UP0, P0 ;  /* 0x0000000000ff7886 */ /* 0x000fe20000000000 */
[----:B--23--:R-:W-:Y:S01]  /*0f60*/  UMOV UR6, 0x20 ;  /* 0x0000002000067882 */ /* 0x00cfe20000000000 */
[----:B------:R-:W-:-:S03]  /*0f70*/  UISETP.NE.AND UP4, UPT, UR11, URZ, UPT ;  /* 0x000000ff0b00728c */ /* 0x000fc6000bf85270 */
[----:B------:R-:W-:Y:S01]  /*0f80*/  @!UP0 UMOV UR4, 0x400 ;  /* 0x0000040000048882 */ /* 0x000fe20000000000 */
[----:B------:R-:W-:-:S04]  /*0f90*/  @!UP0 UIADD3 UR6, UPT, UPT, -UR6, 0x100000, URZ ;  /* 0x0010000006068890 */ /* 0x000fc8000fffe1ff */
[----:B------:R-:W-:Y:S02]  /*0fa0*/  @!UP0 USHF.L.U32 UR7, UR6, 0xb, URZ ;  /* 0x0000000b06078899 */ /* 0x000fe400080006ff */
[----:B------:R-:W-:Y:S02]  /*0fb0*/  @!UP0 USHF.L.U32 UR6, UR6, 0x1, URZ ;  /* 0x0000000106068899 */ /* 0x000fe400080006ff */
[----:B------:R-:W-:Y:S01]  /*0fc0*/  @!UP0 ULEA UR4, UR54, UR4, 0x18 ;  /* 0x0000000436048291 */ /* 0x000fe2000f8ec0ff */
[----:B------:R-:W-:Y:S01]  /*0fd0*/  VOTEU.ALL UP0, P0 ;  /* 0x0000000000ff7886 */ /* 0x000fe20000000000 */
[----:B----4-:R-:W-:Y:S01]  /*0fe0*/  UISETP.EQ.U32.AND UP1, UPT, UR12, 0x1, UPT ;  /* 0x000000010c00788c */ /* 0x010fe2000bf22070 */
[----:B------:R-:W2:Y:S09]  /*0ff0*/  FENCE.VIEW.ASYNC.S ;  /* 0x00000000000073c6 */ /* 0x000eb20000000000 */
[----:B--2---:R2:W3:Y:S02]  /*1000*/  @!UP0 SYNCS.EXCH.64 URZ, [UR4+0x1e0], UR6 ;  /* 0x0001e00604ff85b2 */ /* 0x0044e40008000100 */
[----:B--2---:R-:W-:Y:S01]  /*1010*/  UP2UR UR4, UPR, URZ, 0x2 ;  /* 0x00000002ff047883 */ /* 0x004fe20008000000 */
[----:B------:R-:W-:Y:S11]  /*1020*/  BRA.U !UP1, `(.L_x_16) ;  /* 0x0000000109087547 */ /* 0x000ff6000b800000 */
[----:B-1-3--:R-:W-:Y:S01]  /*1030*/  UCGABAR_ARV ;  /* 0x00000000000079c7 */ /* 0x00afe20008000000 */
[----:B------:R-:W-:Y:S05]  /*1040*/  BRA `(.L_x_17) ;  /* 0x0000000000047947 */ /* 0x000fea0003800000 */
.L_x_16:
[----:B-1-3--:R-:W-:Y:S01]  /*1050*/  NOP ;  /* 0x0000000000007918 */ /* 0x00afe20000000000 */
.L_x_17:
[----:B------:R-:W1:Y:S01]  /*1060*/  S2UR UR10, SR_CTAID.X ;  /* 0x00000000000a79c3 */ /* 0x000e620000002500 */
[----:B------:R-:W-:-:S05]  /*1070*/  CS2R.32 R3, SR_CgaSize ;  /* 0x0000000000037805 */ /* 0x000fca0000008a00 */
[----:B------:R-:W-:-:S05]  /*1080*/  IMAD R3, R3, -0xa0, RZ ;  /* 0xffffff6003037824 */ /* 0x000fca00078e02ff */
[----:B------:R-:W-:-:S14]  /*1090*/  R2UR UR5, R3 ;  /* 0x00000000030572ca */ /* 0x000fdc00000e0000 */
[----:B------:R-:W2:Y:S01]  /*10a0*/  LDCU UR5, c[0x0][UR5+0x2b0] ;  /* 0x00005600050577ac */ /* 0x000ea20008000800 */
[----:B------:R-:W-:-:S05]  /*10b0*/  CS2R.32 R3, SR_CgaSize ;  /* 0x0000000000037805 */ /* 0x000fca0000008a00 */
[----:B------:R-:W-:-:S05]  /*10c0*/  IMAD R3, R3, -0xa0, RZ ;  /* 0xffffff6003037824 */ /* 0x000fca00078e02ff */
[----:B------:R-:W-:-:S14]  /*10d0*/  R2UR UR4, R3 ;  /* 0x00000000030472ca */ /* 0x000fdc00000e0000 */
[----:B------:R-:W3:Y:S01]  /*10e0*/  LDCU UR4, c[0x0][UR4+0x2b4] ;  /* 0x00005680040477ac */ /* 0x000ee20008000800 */
[----:B------:R-:W4:Y:S01]  /*10f0*/  S2UR UR51, SR_CTAID.Y ;  /* 0x00000000003379c3 */ /* 0x000f220000002600 */
[----:B------:R-:W-:Y:S01]  /*1100*/  ULOP3.LUT UR6, UR54, 0xc, URZ, 0xc0, !UPT ;  /* 0x0000000c36067892 */ /* 0x000fe2000f8ec0ff */
[----:B------:R-:W-:-:S05]  /*1110*/  CS2R.32 R3, SR_CgaSize ;  /* 0x0000000000037805 */ /* 0x000fca0000008a00 */
[----:B------:R-:W-:-:S05]  /*1120*/  IMAD R3, R3, -0xa0, RZ ;  /* 0xffffff6003037824 */ /* 0x000fca00078e02ff */
[----:B------:R-:W-:-:S14]  /*1130*/  R2UR UR49, R3 ;  /* 0x00000000033172ca */ /* 0x000fdc00000e0000 */
[----:B------:R-:W3:Y:S01]  /*1140*/  LDCU UR49, c[0x0][UR49+0x2a0] ;  /* 0x00005400313177ac */ /* 0x000ee20008000800 */
[----:B------:R-:W-:-:S05]  /*1150*/  CS2R.32 R3, SR_CgaSize ;  /* 0x0000000000037805 */ /* 0x000fca0000008a00 */
[----:B------:R-:W-:-:S05]  /*1160*/  IMAD R3, R3, -0xa0, RZ ;  /* 0xffffff6003037824 */ /* 0x000fca00078e02ff */
[----:B------:R-:W-:-:S14]  /*1170*/  R2UR UR48, R3 ;  /* 0x00000000033072ca */ /* 0x000fdc00000e0000 */
[----:B------:R-:W3:Y:S01]  /*1180*/  LDCU UR48, c[0x0][UR48+0x2a4] ;  /* 0x00005480303077ac */ /* 0x000ee20008000800 */
[----:B------:R-:W3:Y:S01]  /*1190*/  S2UR UR36, SR_CTAID.Z ;  /* 0x00000000002479c3 */ /* 0x000ee20000002700 */
[----:B------:R-:W3:Y:S01]  /*11a0*/  LDCU UR20, c[0x0][0xb24] ;  /* 0x00016480ff1477ac */ /* 0x000ee20008000800 */
[----:B------:R-:W-:Y:S01]  /*11b0*/  ULOP3.LUT UR7, UR54, 0x3, URZ, 0xc0, !UPT ;  /* 0x0000000336077892 */ /* 0x000fe2000f8ec0ff */
[----:B-1----:R-:W-:Y:S01]  /*11c0*/  I2FP.F32.U32 R3, UR10 ;  /* 0x0000000a00037c45 */ /* 0x002fe20008201000 */
[----:B------:R-:W-:Y:S02]  /*11d0*/  ULOP3.LUT UR6, UR6, 0x1, UR54, 0xf8, !UPT ;  /* 0x0000000106067892 */ /* 0x000fe4000f8ef836 */
[----:B------:R-:W-:Y:S02]  /*11e0*/  UISETP.GT.U32.AND UP1, UPT, UR7, 0xffff, UPT ;  /* 0x0000ffff0700788c */ /* 0x000fe4000bf24070 */
[----:B--2---:R-:W-:Y:S01]  /*11f0*/  FMUL R3, R3, UR5 ;  /* 0x0000000503037c20 */ /* 0x004fe20008400000 */
[----:B------:R-:W-:Y:S01]  /*1200*/  UISETP.GT.U32.AND UP0, UPT, UR6, 0xffff, UPT ;  /* 0x0000ffff0600788c */ /* 0x000fe2000bf04070 */
[----:B----4-:R-:W-:Y:S01]  /*1210*/  I2FP.F32.U32 R2, UR51 ;  /* 0x0000003300027c45 */ /* 0x010fe20008201000 */
[----:B------:R-:W-:-:S03]  /*1220*/  USEL UR7, UR7, 0xffff, !UP1 ;  /* 0x0000ffff07077887 */ /* 0x000fc6000c800000 */
[----:B------:R-:W1:Y:S01]  /*1230*/  F2I.U32.TRUNC.NTZ R3, R3 ;  /* 0x0000000300037305 */ /* 0x000e62000020f000 */
[----:B------:R-:W-:Y:S01]  /*1240*/  USEL UR6, UR6, 0xffff, !UP0 ;  /* 0x0000ffff06067887 */ /* 0x000fe2000c000000 */
[----:B---3--:R-:W-:Y:S01]  /*1250*/  FMUL R2, R2, UR4 ;  /* 0x0000000402027c20 */ /* 0x008fe20008400000 */
[----:B------:R-:W-:Y:S02]  /*1260*/  USHF.L.U32 UR15, UR54, 0x9, URZ ;  /* 0x00000009360f7899 */ /* 0x000fe400080006ff */
[----:B------:R-:W-:Y:S02]  /*1270*/  USHF.R.U32.HI UR31, URZ, 0x1, UR54 ;  /* 0x00000001ff1f7899 */ /* 0x000fe40008011636 */
[----:B------:R-:W-:Y:S01]  /*1280*/  USHF.R.U32.HI UR30, URZ, 0x2, UR54 ;  /* 0x00000002ff1e7899 */ /* 0x000fe20008011636 */
[----:B------:R-:W2:Y:S01]  /*1290*/  F2I.U32.TRUNC.NTZ R2, R2 ;  /* 0x0000000200027305 */ /* 0x000ea2000020f000 */
[----:B------:R-:W-:Y:S02]  /*12a0*/  ULOP3.LUT UR7, UR7, 0xffff, URZ, 0xc0, !UPT ;  /* 0x0000ffff07077892 */ /* 0x000fe4000f8ec0ff */
[----:B------:R-:W-:Y:S01]  /*12b0*/  ULOP3.LUT UR6, UR6, 0xffff, URZ, 0xc0, !UPT ;  /* 0x0000ffff06067892 */ /* 0x000fe2000f8ec0ff */
[----:B------:R-:W-:Y:S01]  /*12c0*/  UMOV UR14, 0x1111 ;  /* 0x00001111000e7882 */ /* 0x000fe20000000000 */
[----:B------:R-:W-:Y:S01]  /*12d0*/  UMOV UR13, 0x5 ;  /* 0x00000005000d7882 */ /* 0x000fe20000000000 */
[----:B-1----:R-:W-:Y:S01]  /*12e0*/  R2UR UR5, R3 ;  /* 0x00000000030572ca */ /* 0x002fe200000e0000 */
[----:B------:R-:W-:Y:S01]  /*12f0*/  ULOP3.LUT UR16, UR15, 0x1800, URZ, 0xc0, !UPT ;  /* 0x000018000f107892 */ /* 0x000fe2000f8ec0ff */
[----:B------:R-:W-:Y:S01]  /*1300*/  PRMT R3, RZ, 0x7610, R3 ;  /* 0x00007610ff037816 */ /* 0x000fe20000000003 */
[----:B------:R-:W1:Y:S01]  /*1310*/  LDCU UR37, c[0x0][0xb24] ;  /* 0x00016480ff2577ac */ /* 0x000e620008000800 */
[----:B------:R-:W3:Y:S01]  /*1320*/  LDCU UR19, c[0x0][0xb30] ;  /* 0x00016600ff1377ac */ /* 0x000ee20008000800 */
[----:B--2---:R-:W-:-:S02]  /*1330*/  R2UR UR4, R2 ;  /* 0x00000000020472ca */ /* 0x004fc400000e0000 */
[----:B------:R-:W-:Y:S01]  /*1340*/  PRMT R2, RZ, 0x7610, R2 ;  /* 0x00007610ff027816 */ /* 0x000fe20000000002 */
[----:B------:R-:W-:-:S05]  /*1350*/  UISETP.NE.AND UP5, UPT, UR11, 0x2, UPT ;  /* 0x000000020b00788c */ /* 0x000fca000bfa5270 */
[----:B------:R-:W-:Y:S02]  /*1360*/  UIADD3 UR5, UPT, UPT, -UR5, URZ, URZ ;  /* 0x000000ff05057290 */ /* 0x000fe4000fffe1ff */
[----:B------:R-:W-:Y:S02]  /*1370*/  ULOP3.LUT UR31, UR31, 0x1, URZ, 0xc0, !UPT ;  /* 0x000000011f1f7892 */ /* 0x000fe4000f8ec0ff */
[----:B------:R-:W-:Y:S02]  /*1380*/  ULOP3.LUT UR30, UR30, 0x3, URZ, 0xc0, !UPT ;  /* 0x000000031e1e7892 */ /* 0x000fe4000f8ec0ff */
[----:B------:R-:W-:Y:S02]  /*1390*/  ULOP3.LUT UR15, UR15, 0x400, URZ, 0xc0, !UPT ;  /* 0x000004000f0f7892 */ /* 0x000fe4000f8ec0ff */
[----:B------:R-:W-:Y:S02]  /*13a0*/  UIADD3 UR4, UPT, UPT, -UR4, URZ, URZ ;  /* 0x000000ff04047290 */ /* 0x000fe4000fffe1ff */
[----:B------:R-:W-:Y:S01]  /*13b0*/  UISETP.GE.AND UP6, UPT, UR20, 0x1, UPT ;  /* 0x000000011400788c */ /* 0x000fe2000bfc6270 */
[----:B------:R-:W-:Y:S01]  /*13c0*/  UMOV UR50, UR10 ;  /* 0x0000000a00327c82 */ /* 0x000fe20008000000 */
[----:B------:R-:W-:-:S02]  /*13d0*/  USHF.L.U32 UR14, UR14, UR7, URZ ;  /* 0x000000070e0e7299 */ /* 0x000fc400080006ff */
[----:B------:R-:W-:Y:S02]  /*13e0*/  USHF.L.U32 UR13, UR13, UR6, URZ ;  /* 0x000000060d0d7299 */ /* 0x000fe400080006ff */
[----:B------:R-:W-:Y:S02]  /*13f0*/  UIMAD UR49, UR49, UR5, UR10 ;  /* 0x00000005313172a4 */ /* 0x000fe4000f8e020a */
[----:B------:R-:W-:Y:S01]  /*1400*/  UIMAD UR48, UR48, UR4, UR51 ;  /* 0x00000004303072a4 */ /* 0x000fe2000f8e0233 */
[----:B-1-3--:R-:W-:Y:S11]  /*1410*/  BRA.U UP4, `(.L_x_18) ;  /* 0x0000000104ac7547 */ /* 0x00aff6000b800000 */
[----:B------:R-:W-:Y:S02]  /*1420*/  UISETP.NE.AND UP0, UPT, UR48, URZ, UPT ;  /* 0x000000ff3000728c */ /* 0x000fe4000bf05270 */
[----:B------:R-:W-:Y:S02]  /*1430*/  ULOP3.LUT UR8, UR49, 0x2, URZ, 0x3c, !UPT ;  /* 0x0000000231087892 */ /* 0x000fe4000f8e3cff */
[----:B------:R-:W-:Y:S02]  /*1440*/  UISETP.GT.U32.AND UP1, UPT, UR49, 0x1, UP0 ;  /* 0x000000013100788c */ /* 0x000fe40008724070 */
[----:B------:R-:W-:Y:S02]  /*1450*/  UISETP.NE.AND UP2, UPT, UR48, 0x1, UPT ;  /* 0x000000013000788c */ /* 0x000fe4000bf45270 */
[----:B------:R-:W-:Y:S02]  /*1460*/  UISETP.GT.U32.AND UP0, UPT, UR8, 0x1, UP0 ;  /* 0x000000010800788c */ /* 0x000fe40008704070 */
[----:B------:R-:W-:-:S02]  /*1470*/  USEL UR28, URZ, 0x1, UP1 ;  /* 0x00000001ff1c7887 */ /* 0x000fc40008800000 */
[----:B------:R-:W-:Y:S02]  /*1480*/  USEL UR23, URZ, 0x2, UP1 ;  /* 0x00000002ff177887 */ /* 0x000fe40008800000 */
[----:B------:R-:W-:Y:S02]  /*1490*/  UISETP.GT.U32.AND UP1, UPT, UR49, 0x1, UP2 ;  /* 0x000000013100788c */ /* 0x000fe40009724070 */
[----:B------:R-:W-:Y:S02]  /*14a0*/  USEL UR7, URZ, 0x4, UP0 ;  /* 0x00000004ff077887 */ /* 0x000fe40008000000 */
[----:B------:R-:W-:Y:S02]  /*14b0*/  USEL UR5, URZ, 0x8, UP0 ;  /* 0x00000008ff057887 */ /* 0x000fe40008000000 */
[----:B------:R-:W-:Y:S02]  /*14c0*/  UISETP.GT.U32.AND UP0, UPT, UR8, 0x1, UP2 ;  /* 0x000000010800788c */ /* 0x000fe40009704070 */
[----:B------:R-:W-:-:S02]  /*14d0*/  USEL UR27, URZ, 0x10, UP1 ;  /* 0x00000010ff1b7887 */ /* 0x000fc40008800000 */
[----:B------:R-:W-:Y:S02]  /*14e0*/  USEL UR22, URZ, 0x20, UP1 ;  /* 0x00000020ff167887 */ /* 0x000fe40008800000 */
[----:B------:R-:W-:Y:S02]  /*14f0*/  UISETP.NE.AND UP1, UPT, UR48, 0x2, UPT ;  /* 0x000000023000788c */ /* 0x000fe4000bf25270 */
[----:B------:R-:W-:Y:S02]  /*1500*/  USEL UR6, URZ, 0x40, UP0 ;  /* 0x00000040ff067887 */ /* 0x000fe40008000000 */
[----:B------:R-:W-:Y:S02]  /*1510*/  USEL UR4, URZ, 0x80, UP0 ;  /* 0x00000080ff047887 */ /* 0x000fe40008000000 */
[----:B------:R-:W-:Y:S02]  /*1520*/  UISETP.GT.U32.AND UP0, UPT, UR49, 0x1, UP1 ;  /* 0x000000013100788c */ /* 0x000fe40008f04070 */
[----:B------:R-:W-:-:S02]  /*1530*/  UISETP.NE.AND UP2, UPT, UR48, 0x3, UPT ;  /* 0x000000033000788c */ /* 0x000fc4000bf45270 */
[----:B------:R-:W-:Y:S02]  /*1540*/  USEL UR25, URZ, 0x100, UP0 ;  /* 0x00000100ff197887 */ /* 0x000fe40008000000 */
[----:B------:R-:W-:Y:S02]  /*1550*/  USEL UR21, URZ, 0x200, UP0 ;  /* 0x00000200ff157887 */ /* 0x000fe40008000000 */
[----:B------:R-:W-:Y:S02]  /*1560*/  UISETP.GT.U32.AND UP0, UPT, UR49, 0x1, UP2 ;  /* 0x000000013100788c */ /* 0x000fe40009704070 */
[----:B------:R-:W-:Y:S02]  /*1570*/  UIADD3 UR25, UPT, UPT, UR25, UR27, UR28 ;  /* 0x0000001b19197290 */ /* 0x000fe4000fffe01c */
[----:B------:R-:W-:Y:S02]  /*1580*/  USEL UR24, URZ, 0x1000, UP0 ;  /* 0x00001000ff187887 */ /* 0x000fe40008000000 */
[----:B------:R-:W-:-:S02]  /*1590*/  USEL UR9, URZ, 0x2000, UP0 ;  /* 0x00002000ff097887 */ /* 0x000fc40008000000 */
[----:B------:R-:W-:Y:S02]  /*15a0*/  UIADD3 UR23, UPT, UPT, UR23, UR24, UR25 ;  /* 0x0000001817177290 */ /* 0x000fe4000fffe019 */
[----:B------:R-:W-:Y:S02]  /*15b0*/  UISETP.GT.U32.AND UP1, UPT, UR8, 0x1, UP1 ;  /* 0x000000010800788c */ /* 0x000fe40008f24070 */
[----:B------:R-:W-:Y:S02]  /*15c0*/  UIADD3 UR21, UPT, UPT, UR21, UR22, UR23 ;  /* 0x0000001615157290 */ /* 0x000fe4000fffe017 */
[----:B------:R-:W-:Y:S02]  /*15d0*/  UISETP.GT.U32.AND UP0, UPT, UR8, 0x1, UP2 ;  /* 0x000000010800788c */ /* 0x000fe40009704070 */
[----:B------:R-:W-:Y:S02]  /*15e0*/  USEL UR8, URZ, 0x400, UP1 ;  /* 0x00000400ff087887 */ /* 0x000fe40008800000 */
[----:B------:R-:W-:-:S02]  /*15f0*/  UIADD3 UR9, UPT, UPT, UR7, UR9, UR21 ;  /* 0x0000000907097290 */ /* 0x000fc4000fffe015 */
[----:B------:R-:W-:Y:S02]  /*1600*/  USEL UR7, URZ, 0x4000, UP0 ;  /* 0x00004000ff077887 */ /* 0x000fe40008000000 */
[----:B------:R-:W-:Y:S02]  /*1610*/  UIADD3 UR9, UPT, UPT, UR8, UR6, UR9 ;  /* 0x0000000608097290 */ /* 0x000fe4000fffe009 */
[----:B------:R-:W-:Y:S02]  /*1620*/  ULOP3.LUT UR6, UR49, 0xfffffffe, URZ, 0xc0, !UPT ;  /* 0xfffffffe31067892 */ /* 0x000fe4000f8ec0ff */
[----:B------:R-:W-:Y:S02]  /*1630*/  USEL UR8, URZ, 0x800, UP1 ;  /* 0x00000800ff087887 */ /* 0x000fe40008800000 */
[----:B------:R-:W-:Y:S02]  /*1640*/  UIADD3 UR5, UPT, UPT, UR5, UR7, UR9 ;  /* 0x0000000705057290 */ /* 0x000fe4000fffe009 */
[----:B------:R-:W-:-:S02]  /*1650*/  ULEA UR6, UR48, UR6, 0x2 ;  /* 0x0000000630067291 */ /* 0x000fc4000f8e10ff */
[----:B------:R-:W-:Y:S02]  /*1660*/  USEL UR7, URZ, 0x8000, UP0 ;  /* 0x00008000ff077887 */ /* 0x000fe40008000000 */
[----:B------:R-:W-:-:S03]  /*1670*/  UIADD3 UR5, UPT, UPT, UR8, UR4, UR5 ;  /* 0x0000000408057290 */ /* 0x000fc6000fffe005 */
[----:B------:R-:W-:Y:S01]  /*1680*/  UMOV UR4, 0x3 ;  /* 0x0000000300047882 */ /* 0x000fe20000000000 */
[----:B------:R-:W-:Y:S02]  /*1690*/  UIADD3 UR5, UPT, UPT, UR5, UR7, URZ ;  /* 0x0000000705057290 */ /* 0x000fe4000fffe0ff */
[----:B------:R-:W-:-:S04]  /*16a0*/  USHF.L.U32 UR4, UR4, UR6, URZ ;  /* 0x0000000604047299 */ /* 0x000fc800080006ff */
[----:B------:R-:W-:Y:S02]  /*16b0*/  MOV R3, UR5 ;  /* 0x0000000500037c02 */ /* 0x000fe40008000f00 */
[----:B------:R-:W-:Y:S02]  /*16c0*/  MOV R2, UR4 ;  /* 0x0000000400027c02 */ /* 0x000fe40008000f00 */
.L_x_18:
[----:B------:R-:W-:Y:S05]  /*16d0*/  BRA.U !UP6, `(.L_x_19) ;  /* 0x000000010eb87547 */ /* 0x000fea000b800000 */
[----:B------:R-:W1:Y:S01]  /*16e0*/  LDCU.128 UR4, c[0x0][0xb10] ;  /* 0x00016200ff0477ac */ /* 0x000e620008000c00 */
[----:B------:R-:W2:Y:S01]  /*16f0*/  LDCU UR23, c[0x0][0x370] ;  /* 0x00006e00ff1777ac */ /* 0x000ea20008000800 */
[----:B------:R-:W3:Y:S01]  /*1700*/  LDCU UR22, c[0x0][0x374] ;  /* 0x00006e80ff1677ac */ /* 0x000ee20008000800 */
[----:B------:R-:W4:Y:S01]  /*1710*/  LDCU UR50, c[0x0][0xb0c] ;  /* 0x00016180ff3277ac */ /* 0x000f220008000800 */
[----:B------:R-:W2:Y:S01]  /*1720*/  LDCU UR21, c[0x0][0xb20] ;  /* 0x00016400ff1577ac */ /* 0x000ea20008000800 */
[----:B------:R-:W2:Y:S01]  /*1730*/  LDCU.64 UR8, c[0x0][0xb28] ;  /* 0x00016500ff0877ac */ /* 0x000ea20008000a00 */
[----:B-1----:R-:W-:Y:S02]  /*1740*/  UISETP.NE.AND UP0, UPT, UR6, 0x1, UPT ;  /* 0x000000010600788c */ /* 0x002fe4000bf05270 */
[----:B---3--:R-:W-:Y:S02]  /*1750*/  UIMAD.WIDE.U32 UR28, UR22, UR7, URZ ;  /* 0x00000007161c72a5 */ /* 0x008fe4000f8e00ff */
[----:B------:R-:W-:-:S02]  /*1760*/  UISETP.NE.AND UP2, UPT, UR20, 0x1, UPT ;  /* 0x000000011400788c */ /* 0x000fc4000bf45270 */
[----:B----4-:R-:W-:Y:S02]  /*1770*/  UISETP.NE.AND UP1, UPT, UR50, 0x1, UPT ;  /* 0x000000013200788c */ /* 0x010fe4000bf25270 */
[----:B------:R-:W-:Y:S02]  /*1780*/  UIMAD.WIDE.U32 UR32, UR51, UR7, URZ ;  /* 0x00000007332072a5 */ /* 0x000fe4000f8e00ff */
[----:B--2---:R-:W-:Y:S01]  /*1790*/  UIMAD.WIDE.U32 UR24, UR23, UR4, URZ ;  /* 0x00000004171872a5 */ /* 0x004fe2000f8e00ff */
[----:B------:R-:W-:Y:S01]  /*17a0*/  UMOV UR7, UR29 ;  /* 0x0000001d00077c82 */ /* 0x000fe20008000000 */
[----:B------:R-:W-:Y:S02]  /*17b0*/  UIMAD.WIDE.U32 UR28, UR10, UR4, URZ ;  /* 0x000000040a1c72a5 */ /* 0x000fe4000f8e00ff */
[----:B------:R-:W-:-:S03]  /*17c0*/  @UP0 USHF.R.U32.HI UR22, URZ, UR21, UR7 ;  /* 0x00000015ff160299 */ /* 0x000fc60008011607 */
[----:B------:R-:W-:Y:S02]  /*17d0*/  @UP1 USHF.R.U32.HI UR23, URZ, UR5, UR25 ;  /* 0x00000005ff171299 */ /* 0x000fe40008011619 */
[----:B------:R-:W-:Y:S02]  /*17e0*/  UIMAD.WIDE.U32 UR24, UR22, UR8, URZ ;  /* 0x00000008161872a5 */ /* 0x000fe4000f8e00ff */
[----:B------:R-:W-:Y:S02]  /*17f0*/  USHF.R.U32.HI UR33, URZ, UR21, UR33 ;  /* 0x00000015ff217299 */ /* 0x000fe40008011621 */
[----:B------:R-:W-:Y:S02]  /*1800*/  UIMAD.WIDE.U32 UR34, UR23, UR8, URZ ;  /* 0x00000008172272a5 */ /* 0x000fe4000f8e00ff */
[----:B------:R-:W-:Y:S02]  /*1810*/  @UP2 USHF.R.U32.HI UR22, URZ, UR9, UR25 ;  /* 0x00000009ff162299 */ /* 0x000fe40008011619 */
[----:B------:R-:W-:-:S02]  /*1820*/  USHF.R.U32.HI UR29, URZ, UR5, UR29 ;  /* 0x00000005ff1d7299 */ /* 0x000fc4000801161d */
[----:B------:R-:W-:Y:S02]  /*1830*/  USEL UR33, UR51, UR33, !UP0 ;  /* 0x0000002133217287 */ /* 0x000fe4000c000000 */
[----:B------:R-:W-:Y:S02]  /*1840*/  @UP2 USHF.R.U32.HI UR23, URZ, UR9, UR35 ;  /* 0x00000009ff172299 */ /* 0x000fe40008011623 */
[----:B------:R-:W-:Y:S02]  /*1850*/  UIMAD UR22, UR22, UR20, URZ ;  /* 0x00000014161672a4 */ /* 0x000fe4000f8e02ff */
[----:B------:R-:W-:Y:S02]  /*1860*/  USEL UR29, UR10, UR29, !UP1 ;  /* 0x0000001d0a1d7287 */ /* 0x000fe4000c800000 */
[----:B------:R-:W-:Y:S02]  /*1870*/  UIMAD UR4, UR23, UR20, URZ ;  /* 0x00000014170472a4 */ /* 0x000fe4000f8e02ff */
[----:B------:R-:W-:-:S02]  /*1880*/  UISETP.GE.AND UP0, UPT, UR33, UR22, UPT ;  /* 0x000000162100728c */ /* 0x000fc4000bf06270 */
[----:B------:R-:W-:Y:S02]  /*1890*/  UIMAD.WIDE.U32 UR34, UR33, UR8, URZ ;  /* 0x00000008212272a5 */ /* 0x000fe4000f8e00ff */
[----:B------:R-:W-:Y:S02]  /*18a0*/  UISETP.GE.OR UP0, UPT, UR29, UR4, UP0 ;  /* 0x000000041d00728c */ /* 0x000fe40008706670 */
[----:B------:R-:W-:Y:S02]  /*18b0*/  USHF.R.U32.HI UR4, URZ, UR9, UR35 ;  /* 0x00000009ff047299 */ /* 0x000fe40008011623 */
[----:B------:R-:W-:Y:S02]  /*18c0*/  UIMAD.WIDE.U32 UR24, UR29, UR8, URZ ;  /* 0x000000081d1872a5 */ /* 0x000fe4000f8e00ff */
[----:B------:R-:W-:Y:S02]  /*18d0*/  USEL UR4, UR33, UR4, !UP2 ;  /* 0x0000000421047287 */ /* 0x000fe4000d000000 */
[----:B------:R-:W-:-:S02]  /*18e0*/  UIADD3 UR5, UPT, UPT, -UR33, URZ, URZ ;  /* 0x000000ff21057290 */ /* 0x000fc4000fffe1ff */
[----:B------:R-:W-:Y:S02]  /*18f0*/  UIADD3 UR8, UPT, UPT, -UR4, URZ, URZ ;  /* 0x000000ff04087290 */ /* 0x000fe4000fffe1ff */
[----:B------:R-:W-:Y:S02]  /*1900*/  @!UP0 USHF.R.U32.HI UR9, URZ, UR9, UR25 ;  /* 0x00000009ff098299 */ /* 0x000fe40008011619 */
[----:B------:R-:W-:Y:S02]  /*1910*/  UIMAD UR8, UR20, UR8, UR33 ;  /* 0x00000008140872a4 */ /* 0x000fe4000f8e0221 */
[----:B------:R-:W-:Y:S02]  /*1920*/  @!UP0 USEL UR9, UR29, UR9, !UP2 ;  /* 0x000000091d098287 */ /* 0x000fe4000d000000 */
[----:B------:R-:W-:Y:S02]  /*1930*/  UIADD3 UR7, UPT, UPT, -UR29, URZ, URZ ;  /* 0x000000ff1d077290 */ /* 0x000fe4000fffe1ff */
[----:B------:R-:W-:-:S02]  /*1940*/  @!UP0 UIMAD UR8, UR8, UR23, UR9 ;  /* 0x00000017080882a4 */ /* 0x000fc4000f8e0209 */
[----:B------:R-:W-:Y:S02]  /*1950*/  @!UP0 UIADD3 UR4, UPT, UPT, UR4, -UR9, URZ ;  /* 0x8000000904048290 */ /* 0x000fe4000fffe0ff */
[----:B------:R-:W-:Y:S02]  /*1960*/  UIMAD UR5, UR6, UR5, UR51 ;  /* 0x00000005060572a4 */ /* 0x000fe4000f8e0233 */
[----:B------:R-:W-:Y:S02]  /*1970*/  @!UP0 UIMAD UR33, UR4, UR20, UR29 ;  /* 0x00000014042182a4 */ /* 0x000fe4000f8e021d */
[----:B------:R-:W-:Y:S01]  /*1980*/  UIMAD UR7, UR50, UR7, UR10 ;  /* 0x00000007320772a4 */ /* 0x000fe2000f8e020a */
[----:B------:R-:W-:Y:S01]  /*1990*/  @!UP0 UMOV UR29, UR8 ;  /* 0x00000008001d8c82 */ /* 0x000fe20008000000 */
[----:B------:R-:W-:Y:S02]  /*19a0*/  UIMAD UR51, UR33, UR6, UR5 ;  /* 0x00000006213372a4 */ /* 0x000fe4000f8e0205 */
[----:B------:R-:W-:-:S12]  /*19b0*/  UIMAD UR50, UR29, UR50, UR7 ;  /* 0x000000321d3272a4 */ /* 0x000fd8000f8e0207 */
.L_x_19:
[----:B------:R-:W-:-:S09]  /*19c0*/  UISETP.NE.AND UP0, UPT, UR19, 0x1, UPT ;  /* 0x000000011300788c */ /* 0x000fd2000bf05270 */
[----:B------:R-:W-:Y:S05]  /*19d0*/  BRA.U UP0, `(.L_x_20) ;  /* 0x0000000100407547 */ /* 0x000fea000b800000 */
[----:B------:R-:W1:Y:S01]  /*19e0*/  LDCU.128 UR4, c[0x0][0xb10] ;  /* 0x00016200ff0477ac */ /* 0x000e620008000c00 */
[----:B------:R-:W2:Y:S01]  /*19f0*/  LDCU UR9, c[0x0][0xb0c] ;  /* 0x00016180ff0977ac */ /* 0x000ea20008000800 */
[----:B------:R-:W3:Y:S01]  /*1a00*/  LDCU UR8, c[0x0][0xb20] ;  /* 0x00016400ff0877ac */ /* 0x000ee20008000800 */
[----:B-1----:R-:W-:Y:S02]  /*1a10*/  UIMAD.WIDE.U32 UR22, UR50, UR4, URZ ;  /* 0x00000004321672a5 */ /* 0x002fe4000f8e00ff */
[----:B------:R-:W-:Y:S02]  /*1a20*/  UIMAD.WIDE.U32 UR20, UR51, UR7, URZ ;  /* 0x00000007331472a5 */ /* 0x000fe4000f8e00ff */
[----:B--2---:R-:W-:Y:S02]  /*1a30*/  UISETP.NE.AND UP1, UPT, UR9, 0x1, UPT ;  /* 0x000000010900788c */ /* 0x004fe4000bf25270 */
[----:B------:R-:W-:Y:S01]  /*1a40*/  UISETP.NE.AND UP0, UPT, UR6, 0x1, UPT ;  /* 0x000000010600788c */ /* 0x000fe2000bf05270 */
[----:B------:R-:W-:Y:S01]  /*1a50*/  UMOV UR7, UR23 ;  /* 0x0000001700077c82 */ /* 0x000fe20008000000 */
[----:B---3--:R-:W-:-:S02]  /*1a60*/  USHF.R.U32.HI UR8, URZ, UR8, UR21 ;  /* 0x00000008ff087299 */ /* 0x008fc40008011615 */
[----:B------:R-:W-:Y:S02]  /*1a70*/  USHF.R.U32.HI UR5, URZ, UR5, UR7 ;  /* 0x00000005ff057299 */ /* 0x000fe40008011607 */
[----:B------:R-:W-:Y:S02]  /*1a80*/  USEL UR8, UR51, UR8, !UP0 ;  /* 0x0000000833087287 */ /* 0x000fe4000c000000 */
[----:B------:R-:W-:-:S04]  /*1a90*/  USEL UR5, UR50, UR5, !UP1 ;  /* 0x0000000532057287 */ /* 0x000fc8000c800000 */
[----:B------:R-:W-:Y:S02]  /*1aa0*/  UIADD3 UR4, UPT, UPT, -UR8, UR5, URZ ;  /* 0x0000000508047290 */ /* 0x000fe4000fffe1ff */
[----:B------:R-:W-:Y:S02]  /*1ab0*/  UIADD3 UR5, UPT, UPT, UR8, -UR5, URZ ;  /* 0x8000000508057290 */ /* 0x000fe4000fffe0ff */
[----:B------:R-:W-:Y:S02]  /*1ac0*/  UIMAD UR51, UR4, UR6, UR51 ;  /* 0x00000006043372a4 */ /* 0x000fe4000f8e0233 */
[----:B------:R-:W-:-:S12]  /*1ad0*/  UIMAD UR50, UR5, UR9, UR50 ;  /* 0x00000009053272a4 */ /* 0x000fd8000f8e0232 */
.L_x_20:
[----:B------:R-:W-:-:S09]  /*1ae0*/  UISETP.EQ.U32.AND UP0, UPT, UR12, 0x1, UPT ;  /* 0x000000010c00788c */ /* 0x000fd2000bf02070 */
[----:B------:R-:W-:Y:S05]  /*1af0*/  BRA.U !UP0, `(.L_x_21) ;  /* 0x00000001080c7547 */ /* 0x000fea000b800000 */
[----:B------:R-:W-:Y:S01]  /*1b00*/  UCGABAR_WAIT ;  /* 0x0000000000007dc7 */ /* 0x000fe20008000000 */
[----:B------:R-:W-:Y:S01]  /*1b10*/  CCTL.IVALL ;  /* 0x00000000ff00798f */ /* 0x000fe20002000000 */
[----:B------:R-:W-:Y:S05]  /*1b20*/  BRA `(.L_x_22) ;  /* 0x0000000000047947 */ /* 0x000fea0003800000 */
.L_x_21:
[----:B------:R-:W-:Y:S06]  /*1b30*/  BAR.SYNC.DEFER_BLOCKING 0x0 ;  /* 0x0000000000007b1d */ /* 0x000fec0000010000 */
.L_x_22:
[----:B------:R-:W-:Y:S05]  /*1b40*/  BRA.U UP5, `(.L_x_23) ;  /* 0x0000001905fc7547 */ /* 0x000fea000b800000 */
[----:B------:R-:W1:Y:S01]  /*1b50*/  LDCU UR6, c[0x0][0x38c] ;  /* 0x00007180ff0677ac */ /* 0x000e620008000800 */
[----:B------:R-:W-:Y:S01]  /*1b60*/  PLOP3.LUT P1, PT, PT, PT, UP3, 0x80, 0x8 ;  /* 0x000000000008781c */ /* 0x000fe20003f2f038 */
[----:B------:R-:W-:Y:S01]  /*1b70*/  IMAD.MOV.U32 R12, RZ, RZ, 0x1 ;  /* 0x00000001ff0c7424 */ /* 0x000fe200078e00ff */
[----:B------:R-:W-:Y:S01]  /*1b80*/  ISETP.NE.AND P2, PT, R0, RZ, P3 ;  /* 0x000000ff0000720c */ /* 0x000fe20001f45270 */
[----:B------:R-:W-:Y:S01]  /*1b90*/  USHF.L.U32 UR5, UR10, 0x5, URZ ;  /* 0x000000050a057899 */ /* 0x000fe200080006ff */
[----:B------:R-:W-:Y:S01]  /*1ba0*/  PLOP3.LUT P1, PT, P1, PT, PT, 0x8, 0x80 ;  /* 0x000000000080781c */ /* 0x000fe20000f2e170 */
[----:B------:R-:W-:Y:S01]  /*1bb0*/  USHF.L.U32 UR4, UR10, 0x7, URZ ;  /* 0x000000070a047899 */ /* 0x000fe200080006ff */
[----:B------:R-:W-:Y:S01]  /*1bc0*/  CS2R R10, SRZ ;  /* 0x00000000000a7805 */ /* 0x000fe2000001ff00 */
[----:B------:R-:W-:Y:S01]  /*1bd0*/  UMOV UR17, 0x400 ;  /* 0x0000040000117882 */ /* 0x000fe20000000000 */
[----:B------:R-:W-:Y:S01]  /*1be0*/  UISETP.NE.AND UP1, UPT, UR11, URZ, UPT ;  /* 0x000000ff0b00728c */ /* 0x000fe2000bf25270 */
[----:B------:R-:W-:Y:S01]  /*1bf0*/  IMAD.MOV.U32 R9, RZ, RZ, RZ ;  /* 0x000000ffff097224 */ /* 0x000fe200078e00ff */
[----:B------:R-:W-:Y:S01]  /*1c00*/  ULEA UR17, UR54, UR17, 0x18 ;  /* 0x0000001136117291 */ /* 0x000fe2000f8ec0ff */
[----:B------:R-:W-:Y:S01]  /*1c10*/  IMAD.MOV.U32 R8, RZ, RZ, 0x1 ;  /* 0x00000001ff087424 */ /* 0x000fe200078e00ff */
[----:B------:R-:W-:-:S02]  /*1c20*/  ULOP3.LUT UR5, UR5, 0x20, URZ, 0xc0, !UPT ;  /* 0x0000002005057892 */ /* 0x000fc4000f8ec0ff */
[----:B------:R-:W-:Y:S01]  /*1c30*/  ULOP3.LUT UR4, UR4, 0x80, URZ, 0xc0, !UPT ;  /* 0x0000008004047892 */ /* 0x000fe2000f8ec0ff */
[----:B------:R-:W2:Y:S01]  /*1c40*/  LDCU UR19, c[0x0][0x370] ;  /* 0x00006e00ff1377ac */ /* 0x000ea20008000800 */
[----:B-1----:R-:W-:Y:S02]  /*1c50*/  UIADD3 UR7, UPT, UPT, UR6, 0x3f, URZ ;  /* 0x0000003f06077890 */ /* 0x002fe4000fffe0ff */
[----:B------:R-:W-:Y:S02]  /*1c60*/  UIADD3 UR20, UPT, UPT, UR6, 0x7e, URZ ;  /* 0x0000007e06147890 */ /* 0x000fe4000fffe0ff */
[----:B------:R-:W-:Y:S02]  /*1c70*/  USHF.R.S32.HI UR21, URZ, 0x1f, UR7 ;  /* 0x0000001fff157899 */ /* 0x000fe40008011407 */
[----:B------:R-:W-:Y:S02]  /*1c80*/  UIADD3 UR6, UPT, UPT, UR6, -0x1, URZ ;  /* 0xffffffff06067890 */ /* 0x000fe4000fffe0ff */
[----:B------:R-:W-:-:S02]  /*1c90*/  ULEA.HI UR21, UR21, UR7, URZ, 0x6 ;  /* 0x0000000715157291 */ /* 0x000fc4000f8f30ff */
[----:B------:R-:W-:Y:S02]  /*1ca0*/  UISETP.GE.U32.AND UP2, UPT, UR6, -0x7f, UPT ;  /* 0xffffff810600788c */ /* 0x000fe4000bf46070 */
[----:B------:R-:W-:Y:S01]  /*1cb0*/  USHF.R.S32.HI UR21, URZ, 0x6, UR21 ;  /* 0x00000006ff157899 */ /* 0x000fe20008011415 */
[----:B------:R-:W1:Y:S03]  /*1cc0*/  LDCU.64 UR22, c[0x0][0x348] ;  /* 0x00006900ff1677ac */ /* 0x000e660008000a00 */
[----:B------:R-:W-:Y:S01]  /*1cd0*/  UISETP.LT.U32.AND UP0, UPT, UR21, 0x14, UPT ;  /* 0x000000141500788c */ /* 0x000fe2000bf01070 */
[----:B------:R-:W3:Y:S03]  /*1ce0*/  LDCU UR18, c[0x0][0x374] ;  /* 0x00006e80ff1277ac */ /* 0x000ee60008000800 */
[----:B------:R-:W-:-:S02]  /*1cf0*/  USEL UR41, UR21, 0x14, UP0 ;  /* 0x0000001415297887 */ /* 0x000fc40008000000 */
[----:B------:R-:W-:Y:S02]  /*1d00*/  USEL UR26, UR26, 0x2, UP1 ;  /* 0x000000021a1a7887 */ /* 0x000fe40008800000 */
[----:B------:R-:W-:Y:S02]  /*1d10*/  UIADD3 UR25, UPT, UPT, UR41, -0x1, URZ ;  /* 0xffffffff29197890 */ /* 0x000fe4000fffe0ff */
[----:B------:R-:W-:Y:S02]  /*1d20*/  @UP2 UIADD3 UR25, UPT, UPT, UR41, URZ, URZ ;  /* 0x000000ff29192290 */ /* 0x000fe4000fffe0ff */
[----:B------:R-:W-:Y:S02]  /*1d30*/  UIADD3 UR40, UPT, UPT, UR17, 0x4600, UR16 ;  /* 0x0000460011287890 */ /* 0x000fe4000fffe010 */
[----:B------:R-:W-:Y:S02]  /*1d40*/  UIADD3 UR24, UPT, UPT, UR25, 0x1, URZ ;  /* 0x0000000119187890 */ /* 0x000fe4000fffe0ff */
[----:B------:R-:W-:-:S02]  /*1d50*/  UIADD3 UR39, UPT, UPT, UR17, 0x2c600, UR15 ;  /* 0x0002c60011277890 */ /* 0x000fc4000fffe00f */
[----:B------:R-:W-:Y:S02]  /*1d60*/  ULEA UR31, UR31, UR5, 0x4 ;  /* 0x000000051f1f7291 */ /* 0x000fe4000f8e20ff */
[----:B------:R-:W-:Y:S02]  /*1d70*/  ULEA UR30, UR30, UR4, 0x5 ;  /* 0x000000041e1e7291 */ /* 0x000fe4000f8e28ff */
[----:B------:R-:W-:Y:S02]  /*1d80*/  UIADD3 UR38, UPT, UPT, UR21, -UR41, URZ ;  /* 0x8000002915267290 */ /* 0x000fe4000fffe0ff */
[----:B------:R-:W-:Y:S01]  /*1d90*/  UIADD3 UR25, UPT, UPT, -UR25, URZ, URZ ;  /* 0x000000ff19197290 */ /* 0x000fe2000fffe1ff */
[----:B-123--:R-:W-:-:S11]  /*1da0*/  UMOV UR29, URZ ;  /* 0x000000ff001d7c82 */ /* 0x00efd60008000000 */
.L_x_43:
[----:B------:R-:W-:-:S09]  /*1db0*/  UISETP.NE.AND UP0, UPT, UR54, URZ, UPT ;  /* 0x000000ff3600728c */ /* 0x000fd2000bf05270 */
[----:B------:R-:W-:Y:S05]  /*1dc0*/  BRA.U UP0, `(.L_x_24) ;  /* 0x0000000100287547 */ /* 0x000fea000b800000 */
[----:B------:R-:W-:Y:S02]  /*1dd0*/  LEA R0, R9, UR17, 0x3 ;  /* 0x0000001109007c11 */ /* 0x000fe4000f8e18ff */
[----:B------:R-:W-:-:S04]  /*1de0*/  SHF.L.U32 R2, R8, 0x1f, RZ ;  /* 0x0000001f08027819 */ /* 0x000fc800000006ff */
[----:B------:R-:W1:Y:S02]  /*1df0*/  SYNCS.PHASECHK.TRANS64.TRYWAIT P0, [R0+URZ+0x1d0], R2 ;  /* 0x0001d002000075a7 */ /* 0x000e6400080011ff */
[----:B-1----:R-:W-:Y:S05]  /*1e00*/  @!P0 BRA `(.L_x_25) ;  /* 0x0000006000908947 */ /* 0x002fea0003800000 */
.L_x_130:
[----:B------:R-:W-:Y:S01]  /*1e10*/  VIADD R9, R9, 0x1 ;  /* 0x0000000109097836 */ /* 0x000fe20000000000 */
[----:B------:R1:W-:Y:S04]  /*1e20*/  SYNCS.ARRIVE.TRANS64.A1T0 RZ, [R0+URZ+0x1c0], RZ ;  /* 0x0001c0ff00ff79a7 */ /* 0x0003e800081000ff */
[----:B------:R-:W-:-:S04]  /*1e30*/  ISETP.NE.AND P0, PT, R9, 0x2, PT ;  /* 0x000000020900780c */ /* 0x000fc80003f05270 */
[----:B------:R-:W-:Y:S02]  /*1e40*/  SEL R9, R9, RZ, P0 ;  /* 0x000000ff09097207 */ /* 0x000fe40000000000 */
[----:B-1----:R-:W-:-:S04]  /*1e50*/  SEL R0, RZ, 0x1, P0 ;  /* 0x00000001ff007807 */ /* 0x002fc80000000000 */
[----:B------:R-:W-:-:S07]  /*1e60*/  LOP3.LUT R8, R8, R0, RZ, 0x3c, !PT ;  /* 0x0000000008087212 */ /* 0x000fce00078e3cff */
.L_x_24:
[----:B------:R-:W-:Y:S01]  /*1e70*/  UISETP.GE.U32.AND UP0, UPT, UR20, 0x7f, UPT ;  /* 0x0000007f1400788c */ /* 0x000fe2000bf06070 */
[----:B------:R-:W-:Y:S01]  /*1e80*/  SHF.L.U32 R0, R12, 0x1f, RZ ;  /* 0x0000001f0c007819 */ /* 0x000fe200000006ff */
[----:B------:R-:W-:Y:S02]  /*1e90*/  ULEA.HI UR35, UR50, UR50, URZ, 0x1 ;  /* 0x0000003232237291 */ /* 0x000fe4000f8f08ff */
[----:B------:R-:W-:Y:S02]  /*1ea0*/  ULEA UR4, UR29, UR17, 0x3 ;  /* 0x000000111d047291 */ /* 0x000fe4000f8e18ff */
[----:B------:R-:W-:Y:S02]  /*1eb0*/  USHF.L.U32 UR35, UR35, 0x7, URZ ;  /* 0x0000000723237899 */ /* 0x000fe400080006ff */
[----:B------:R-:W-:Y:S02]  /*1ec0*/  ULEA UR11, UR51, UR31, 0x6 ;  /* 0x0000001f330b7291 */ /* 0x000fe4000f8e30ff */
[----:B------:R-:W-:-:S03]  /*1ed0*/  ULOP3.LUT UR35, UR35, 0xffffff00, URZ, 0xc0, !UPT ;  /* 0xffffff0023237892 */ /* 0x000fc6000f8ec0ff */
[----:B------:R1:W2:Y:S01]  /*1ee0*/  SYNCS.PHASECHK.TRANS64.TRYWAIT P0, [UR4+0xa0], R0 ;  /* 0x0000a000ff0075a7 */ /* 0x0002a20008001104 */
[----:B------:R-:W-:Y:S01]  /*1ef0*/  UIADD3 UR35, UPT, UPT, UR30, UR35, URZ ;  /* 0x000000231e237290 */ /* 0x000fe2000fffe0ff */
[----:B------:R-:W-:Y:S01]  /*1f00*/  UMOV UR4, URZ ;  /* 0x000000ff00047c82 */ /* 0x000fe20008000000 */
[----:B------:R-:W-:Y:S10]  /*1f10*/  BRA.U !UP0, `(.L_x_26) ;  /* 0x0000000108c87547 */ /* 0x000ff4000b800000 */
[----:B------:R-:W-:Y:S01]  /*1f20*/  UMOV UR5, UR25 ;  /* 0x0000001900057c82 */ /* 0x000fe20008000000 */
[----:B------:R-:W-:Y:S01]  /*1f30*/  UMOV UR50, UR29 ;  /* 0x0000001d00327c82 */ /* 0x000fe20008000000 */
[----:B------:R-:W-:-:S05]  /*1f40*/  UMOV UR34, URZ ;  /* 0x000000ff00227c82 */ /* 0x000fca0008000000 */
.L_x_32:
[----:B------:R-:W-:Y:S01]  /*1f50*/  ULEA UR33, UR50, UR17, 0x3 ;  /* 0x0000001132217291 */ /* 0x000fe2000f8e18ff */
[----:B--2---:R-:W-:Y:S01]  /*1f60*/  @P3 MOV R2, 0x5000 ;  /* 0x0000500000023802 */ /* 0x004fe20000000f00 */
[----:B--234-:R-:W-:Y:S10]  /*1f70*/  @P0 BRA `(.L_x_27) ;  /* 0x00000000000c0947 */ /* 0x01cff40003800000 */
[----:B------:R-:W-:-:S04]  /*1f80*/  SHF.L.U32 R3, R12, 0x1f, RZ ;  /* 0x0000001f0c037819 */ /* 0x000fc800000006ff */
[----:B------:R-:W2:Y:S02]  /*1f90*/  SYNCS.PHASECHK.TRANS64.TRYWAIT P0, [UR33+0xa0], R3 ;  /* 0x0000a003ff0075a7 */ /* 0x000ea40008001121 */
[----:B--2---:R-:W-:Y:S05]  /*1fa0*/  @!P0 BRA `(.L_x_28) ;  /* 0x00000060003c8947 */ /* 0x004fea0003800000 */
.L_x_27:
[----:B------:R2:W-:Y:S01]  /*1fb0*/  @P3 SYNCS.ARRIVE.TRANS64 RZ, [UR33], R2 ;  /* 0x00000002ffff39a7 */ /* 0x0005e20008000021 */
[----:B------:R-:W-:Y:S02]  /*1fc0*/  ULOP3.LUT UR4, UR26, 0x2, URZ, 0xfc, !UPT ;  /* 0x000000021a047892 */ /* 0x000fe4000f8efcff */
[----:B------:R-:W-:Y:S02]  /*1fd0*/  UIADD3 UR5, UPT, UPT, UR5, 0x1, URZ ;  /* 0x0000000105057890 */ /* 0x000fe4000fffe0ff */
[----:B------:R-:W-:Y:S02]  /*1fe0*/  UISETP.NE.AND UP0, UPT, UR4, 0x2, UPT ;  /* 0x000000020400788c */ /* 0x000fe4000bf05270 */
[----:B------:R-:W-:-:S07]  /*1ff0*/  UISETP.NE.AND UP2, UPT, UR5, 0x1, UPT ;  /* 0x000000010500788c */ /* 0x000fce000bf45270 */
[----:B------:R-:W-:Y:S05]  /*2000*/  BRA.U UP0, `(.L_x_29) ;  /* 0x0000000100047547 */ /* 0x000fea000b800000 */
[----:B------:R-:W-:Y:S05]  /*2010*/  BPT.TRAP 0x1 ;  /* 0x000000040000795c */ /* 0x000fea0000300000 */
.L_x_29:
[----:B------:R-:W-:Y:S04]  /*2020*/  BSSY.RECONVERGENT B0, `(.L_x_30) ;  /* 0x0000003000007945 */ /* 0x000fe80003800200 */
[----:B------:R-:W-:Y:S05]  /*2030*/  @!P2 BRA `(.L_x_31) ;  /* 0x000000000004a947 */ /* 0x000fea0003800000 */
[----:B------:R-:W-:Y:S05]  /*2040*/  BPT.TRAP 0x1 ;  /* 0x000000040000795c */ /* 0x000fea0000300000 */
.L_x_31:
[----:B------:R-:W-:Y:S05]  /*2050*/  BSYNC.RECONVERGENT B0 ;  /* 0x0000000000007941 */ /* 0x000fea0003800200 */
.L_x_30:
[----:B------:R-:W-:Y:S02]  /*2060*/  UIADD3 UR29, UPT, UPT, UR50, 0x1, URZ ;  /* 0x00000001321d7890 */ /* 0x000fe4000fffe0ff */
[----:B------:R-:W-:Y:S02]  /*2070*/  ULEA UR32, UR50, UR16, 0xd ;  /* 0x0000001032207291 */ /* 0x000fe4000f8e68ff */
[----:B------:R-:W-:Y:S02]  /*2080*/  UISETP.NE.AND UP0, UPT, UR29, 0x14, UPT ;  /* 0x000000141d00788c */ /* 0x000fe4000bf05270 */
[----:B------:R-:W-:Y:S02]  /*2090*/  UIADD3 UR46, UP1, UPT, UR22, 0x80, URZ ;  /* 0x00000080162e7890 */ /* 0x000fe4000ff3e0ff */
[----:B------:R-:W-:Y:S02]  /*20a0*/  USEL UR6, URZ, 0x1, UP0 ;  /* 0x00000001ff067887 */ /* 0x000fe40008000000 */
[----:B------:R-:W-:-:S02]  /*20b0*/  USEL UR29, UR29, URZ, UP0 ;  /* 0x000000ff1d1d7287 */ /* 0x000fc40008000000 */
[----:B------:R-:W-:Y:S02]  /*20c0*/  ULEA UR8, UR50, UR15, 0xb ;  /* 0x0000000f32087291 */ /* 0x000fe4000f8e58ff */
[----:B------:R-:W-:Y:S01]  /*20d0*/  UIADD3 UR44, UP0, UPT, UR22, 0x180, URZ ;  /* 0x00000180162c7890 */ /* 0x000fe2000ff1e0ff */
[----:B------:R-:W-:Y:S01]  /*20e0*/  LOP3.LUT R12, R12, UR6, RZ, 0x3c, !PT ;  /* 0x000000060c0c7c12 */ /* 0x000fe2000f8e3cff */
[----:B------:R-:W-:Y:S02]  /*20f0*/  ULEA UR4, UR29, UR17, 0x3 ;  /* 0x000000111d047291 */ /* 0x000fe4000f8e18ff */
[----:B------:R-:W-:Y:S01]  /*2100*/  ULOP3.LUT UR33, UR33, 0xfefffff8, URZ, 0xc0, !UPT ;  /* 0xfefffff821217892 */ /* 0x000fe2000f8ec0ff */
[----:B-1----:R-:W-:Y:S01]  /*2110*/  SHF.L.U32 R0, R12, 0x1f, RZ ;  /* 0x0000001f0c007819 */ /* 0x002fe200000006ff */
[----:B------:R-:W-:Y:S02]  /*2120*/  UIADD3.X UR47, UPT, UPT, URZ, UR23, URZ, UP1, !UPT ;  /* 0x00000017ff2f7290 */ /* 0x000fe40008ffe4ff */
[----:B------:R-:W-:-:S02]  /*2130*/  UIADD3 UR32, UPT, UPT, UR17, 0x4600, UR32 ;  /* 0x0000460011207890 */ /* 0x000fc4000fffe020 */
[----:B------:R-:W-:Y:S01]  /*2140*/  UPRMT UR7, URZ, 0x5410, UR14 ;  /* 0x00005410ff077896 */ /* 0x000fe2000800000e */
[----:B------:R3:W4:Y:S01]  /*2150*/  SYNCS.PHASECHK.TRANS64.TRYWAIT P0, [UR4+0xa0], R0 ;  /* 0x0000a000ff0075a7 */ /* 0x0007220008001104 */
[----:B------:R-:W-:Y:S02]  /*2160*/  UIADD3 UR8, UPT, UPT, UR17, 0x2c600, UR8 ;  /* 0x0002c60011087890 */ /* 0x000fe4000fffe008 */
[----:B------:R-:W-:Y:S02]  /*2170*/  UIADD3.X UR45, UPT, UPT, URZ, UR23, URZ, UP0, !UPT ;  /* 0x00000017ff2d7290 */ /* 0x000fe400087fe4ff */
[----:B------:R-:W-:Y:S01]  /*2180*/  UPRMT UR6, URZ, 0x5410, UR13 ;  /* 0x00005410ff067896 */ /* 0x000fe2000800000d */
[----:B------:R-:W-:Y:S01]  /*2190*/  UMOV UR42, 0x0 ;  /* 0x00000000002a7882 */ /* 0x000fe20000000000 */
[----:B------:R-:W-:Y:S01]  /*21a0*/  UMOV UR43, 0x10000000 ;  /* 0x10000000002b7882 */ /* 0x000fe20000000000 */
[----:B------:R-:W-:Y:S01]  /*21b0*/  UMOV UR10, UR34 ;  /* 0x00000022000a7c82 */ /* 0x000fe20008000000 */
[----:B------:R-:W-:Y:S01]  /*21c0*/  UMOV UR12, UR36 ;  /* 0x00000024000c7c82 */ /* 0x000fe20008000000 */
[----:B------:R-:W-:Y:S01]  /*21d0*/  UMOV UR9, UR33 ;  /* 0x0000002100097c82 */ /* 0x000fe20008000000 */
[----:B------:R1:W-:Y:S01]  /*21e0*/  UTMALDG.3D.MULTICAST.2CTA [UR32], [UR46], UR7, desc[UR42] ;  /* 0x00002a202e0073b4 */ /* 0x0003e20008211807 */
[----:B------:R-:W-:Y:S01]  /*21f0*/  UMOV UR4, UR24 ;  /* 0x0000001800047c82 */ /* 0x000fe20008000000 */
[----:B------:R-:W-:Y:S01]  /*2200*/  UMOV UR50, UR29 ;  /* 0x0000001d00327c82 */ /* 0x000fe20008000000 */
[----:B------:R3:W-:Y:S01]  /*2210*/  UTMALDG.3D.MULTICAST.2CTA [UR8], [UR44], UR6, desc[UR42] ;  /* 0x00002a082c0073b4 */ /* 0x0007e20008211806 */
[----:B-1----:R-:W-:Y:S01]  /*2220*/  UIADD3 UR34, UPT, UPT, UR34, 0x40, URZ ;  /* 0x0000004022227890 */ /* 0x002fe2000fffe0ff */
[----:B------:R-:W-:Y:S11]  /*2230*/  BRA.U UP2, `(.L_x_32) ;  /* 0xfffffffd02447547 */ /* 0x000ff6000b83ffff */
.L_x_26:
[----:B------:R-:W-:Y:S01]  /*2240*/  ULEA UR5, UR29, UR17, 0x3 ;  /* 0x000000111d057291 */ /* 0x000fe2000f8e18ff */
[----:B-1-3--:R-:W-:Y:S01]  /*2250*/  SHF.L.U32 R0, R12, 0x1f, RZ ;  /* 0x0000001f0c007819 */ /* 0x00afe200000006ff */
[----:B------:R-:W-:Y:S01]  /*2260*/  @!P1 SYNCS.ARRIVE.TRANS64.A1T0 RZ, [UR17+0x158], RZ ;  /* 0x000158ffffff99a7 */ /* 0x000fe20008100011 */
[----:B------:R-:W-:-:S06]  /*2270*/  UISETP.GT.AND UP0, UPT, UR21, UR41, UPT ;  /* 0x000000291500728c */ /* 0x000fcc000bf04270 */
[----:B--2-4-:R1:W2:Y:S03]  /*2280*/  SYNCS.PHASECHK.TRANS64.TRYWAIT P0, [UR5+0xa0], R0 ;  /* 0x0000a000ff0075a7 */ /* 0x0142a60008001105 */
[----:B------:R-:W-:Y:S05]  /*2290*/  BRA.U !UP0, `(.L_x_33) ;  /* 0x0000000108b87547 */ /* 0x000fea000b800000 */
[----:B------:R-:W-:Y:S01]  /*22a0*/  UIADD3 UR6, UPT, UPT, UR38, UR4, URZ ;  /* 0x0000000426067290 */ /* 0x000fe2000fffe0ff */
[----:B------:R-:W-:-:S11]  /*22b0*/  UMOV UR50, UR29 ;  /* 0x0000001d00327c82 */ /* 0x000fd60008000000 */
.L_x_39:
[----:B------:R-:W-:Y:S01]  /*22c0*/  ULEA UR33, UR50, UR17, 0x3 ;  /* 0x0000001132217291 */ /* 0x000fe2000f8e18ff */
[----:B--2---:R-:W-:Y:S01]  /*22d0*/  @P3 MOV R2, 0x5000 ;  /* 0x0000500000023802 */ /* 0x004fe20000000f00 */
[----:B--2-4-:R-:W-:Y:S10]  /*22e0*/  @P0 BRA `(.L_x_34) ;  /* 0x00000000000c0947 */ /* 0x014ff40003800000 */
[----:B------:R-:W-:-:S04]  /*22f0*/  SHF.L.U32 R3, R12, 0x1f, RZ ;  /* 0x0000001f0c037819 */ /* 0x000fc800000006ff */
[----:B------:R-:W2:Y:S02]  /*2300*/  SYNCS.PHASECHK.TRANS64.TRYWAIT P0, [UR33+0xa0], R3 ;  /* 0x0000a003ff0075a7 */ /* 0x000ea40008001121 */
[----:B--2---:R-:W-:Y:S05]  /*2310*/  @!P0 BRA `(.L_x_35) ;  /* 0x0000005c00788947 */ /* 0x004fea0003800000 */
.L_x_34:
[----:B------:R2:W-:Y:S01]  /*2320*/  @P3 SYNCS.ARRIVE.TRANS64 RZ, [UR33], R2 ;  /* 0x00000002ffff39a7 */ /* 0x0005e20008000021 */
[----:B------:R-:W-:-:S04]  /*2330*/  ULOP3.LUT UR5, UR26, 0x2, URZ, 0xfc, !UPT ;  /* 0x000000021a057892 */ /* 0x000fc8000f8efcff */
[----:B------:R-:W-:-:S09]  /*2340*/  UISETP.NE.AND UP0, UPT, UR5, 0x2, UPT ;  /* 0x000000020500788c */ /* 0x000fd2000bf05270 */
[----:B------:R-:W-:Y:S05]  /*2350*/  BRA.U UP0, `(.L_x_36) ;  /* 0x0000000100047547 */ /* 0x000fea000b800000 */
[----:B------:R-:W-:Y:S05]  /*2360*/  BPT.TRAP 0x1 ;  /* 0x000000040000795c */ /* 0x000fea0000300000 */
.L_x_36:
[----:B------:R-:W-:Y:S04]  /*2370*/  BSSY.RECONVERGENT B0, `(.L_x_37) ;  /* 0x0000003000007945 */ /* 0x000fe80003800200 */
[----:B------:R-:W-:Y:S05]  /*2380*/  @!P2 BRA `(.L_x_38) ;  /* 0x000000000004a947 */ /* 0x000fea0003800000 */
[----:B------:R-:W-:Y:S05]  /*2390*/  BPT.TRAP 0x1 ;  /* 0x000000040000795c */ /* 0x000fea0000300000 */
.L_x_38:
[----:B------:R-:W-:Y:S05]  /*23a0*/  BSYNC.RECONVERGENT B0 ;  /* 0x0000000000007941 */ /* 0x000fea0003800200 */
.L_x_37:
[----:B------:R-:W-:Y:S02]  /*23b0*/  UIADD3 UR29, UPT, UPT, UR50, 0x1, URZ ;  /* 0x00000001321d7890 */ /* 0x000fe4000fffe0ff */
[----:B------:R-:W-:Y:S02]  /*23c0*/  UIADD3 UR46, UP1, UPT, UR22, 0x80, URZ ;  /* 0x00000080162e7890 */ /* 0x000fe4000ff3e0ff */
[----:B------:R-:W-:Y:S02]  /*23d0*/  UISETP.NE.AND UP0, UPT, UR29, 0x14, UPT ;  /* 0x000000141d00788c */ /* 0x000fe4000bf05270 */
[----:B------:R-:W-:Y:S02]  /*23e0*/  USHF.L.U32 UR34, UR4, 0x6, URZ ;  /* 0x0000000604227899 */ /* 0x000fe400080006ff */
[----:B------:R-:W-:Y:S02]  /*23f0*/  USEL UR7, URZ, 0x1, UP0 ;  /* 0x00000001ff077887 */ /* 0x000fe40008000000 */
[----:B------:R-:W-:-:S02]  /*2400*/  USEL UR29, UR29, URZ, UP0 ;  /* 0x000000ff1d1d7287 */ /* 0x000fc40008000000 */
[----:B------:R-:W-:Y:S02]  /*2410*/  UIADD3 UR44, UP0, UPT, UR22, 0x180, URZ ;  /* 0x00000180162c7890 */ /* 0x000fe4000ff1e0ff */
[----:B------:R-:W-:Y:S01]  /*2420*/  ULEA UR5, UR29, UR17, 0x3 ;  /* 0x000000111d057291 */ /* 0x000fe2000f8e18ff */
[----:B------:R-:W-:Y:S01]  /*2430*/  LOP3.LUT R12, R12, UR7, RZ, 0x3c, !PT ;  /* 0x000000070c0c7c12 */ /* 0x000fe2000f8e3cff */
[----:B------:R-:W-:Y:S02]  /*2440*/  ULOP3.LUT UR33, UR33, 0xfefffff8, URZ, 0xc0, !UPT ;  /* 0xfefffff821217892 */ /* 0x000fe4000f8ec0ff */
[----:B------:R-:W-:Y:S01]  /*2450*/  ULEA UR32, UR50, UR40, 0xd ;  /* 0x0000002832207291 */ /* 0x000fe2000f8e68ff */
[----:B-1----:R-:W-:Y:S01]  /*2460*/  SHF.L.U32 R0, R12, 0x1f, RZ ;  /* 0x0000001f0c007819 */ /* 0x002fe200000006ff */
[----:B------:R-:W-:Y:S02]  /*2470*/  UPRMT UR7, URZ, 0x5410, UR14 ;  /* 0x00005410ff077896 */ /* 0x000fe4000800000e */
[----:B------:R-:W-:Y:S01]  /*2480*/  UIADD3.X UR47, UPT, UPT, URZ, UR23, URZ, UP1, !UPT ;  /* 0x00000017ff2f7290 */ /* 0x000fe20008ffe4ff */
[----:B------:R3:W4:Y:S01]  /*2490*/  SYNCS.PHASECHK.TRANS64.TRYWAIT P0, [UR5+0xa0], R0 ;  /* 0x0000a000ff0075a7 */ /* 0x0007220008001105 */
[----:B------:R-:W-:-:S02]  /*24a0*/  ULEA UR8, UR50, UR39, 0xb ;  /* 0x0000002732087291 */ /* 0x000fc4000f8e58ff */
[----:B------:R-:W-:Y:S02]  /*24b0*/  UPRMT UR5, URZ, 0x5410, UR13 ;  /* 0x00005410ff057896 */ /* 0x000fe4000800000d */
[----:B------:R-:W-:Y:S01]  /*24c0*/  UIADD3.X UR45, UPT, UPT, URZ, UR23, URZ, UP0, !UPT ;  /* 0x00000017ff2d7290 */ /* 0x000fe200087fe4ff */
[----:B------:R-:W-:Y:S01]  /*24d0*/  UMOV UR42, 0x0 ;  /* 0x00000000002a7882 */ /* 0x000fe20000000000 */
[----:B------:R-:W-:Y:S01]  /*24e0*/  UMOV UR43, 0x10000000 ;  /* 0x10000000002b7882 */ /* 0x000fe20000000000 */
[----:B------:R-:W-:Y:S01]  /*24f0*/  UMOV UR12, UR36 ;  /* 0x00000024000c7c82 */ /* 0x000fe20008000000 */
[----:B------:R-:W-:Y:S01]  /*2500*/  UMOV UR9, UR33 ;  /* 0x0000002100097c82 */ /* 0x000fe20008000000 */
[----:B------:R-:W-:Y:S01]  /*2510*/  UMOV UR10, UR34 ;  /* 0x00000022000a7c82 */ /* 0x000fe20008000000 */
[----:B------:R3:W-:Y:S01]  /*2520*/  UTMALDG.3D.MULTICAST.2CTA [UR32], [UR46], UR7, desc[UR42] ;  /* 0x00002a202e0073b4 */ /* 0x0007e20008211807 */
[----:B------:R-:W-:Y:S01]  /*2530*/  UIADD3 UR4, UPT, UPT, UR4, 0x1, URZ ;  /* 0x0000000104047890 */ /* 0x000fe2000fffe0ff */
[----:B------:R-:W-:-:S03]  /*2540*/  UMOV UR50, UR29 ;  /* 0x0000001d00327c82 */ /* 0x000fc60008000000 */
[----:B------:R-:W-:Y:S01]  /*2550*/  UISETP.NE.AND UP0, UPT, UR4, UR6, UPT ;  /* 0x000000060400728c */ /* 0x000fe2000bf05270 */
[----:B------:R3:W-:Y:S08]  /*2560*/  UTMALDG.3D.MULTICAST.2CTA [UR8], [UR44], UR5, desc[UR42] ;  /* 0x00002a082c0073b4 */ /* 0x0007f00008211805 */
[----:B---3--:R-:W-:Y:S05]  /*2570*/  BRA.U UP0, `(.L_x_39) ;  /* 0xfffffffd00507547 */ /* 0x008fea000b83ffff */
.L_x_33:
[C---:B------:R-:W-:Y:S01]  /*2580*/  LEA R3, R11.reuse, UR17, 0x3 ;  /* 0x000000110b037c11 */ /* 0x040fe2000f8e18ff */
[----:B------:R-:W-:Y:S01]  /*2590*/  NOP ;  /* 0x0000000000007918 */ /* 0x000fe20000000000 */
[----:B-1----:R-:W-:Y:S02]  /*25a0*/  SHF.L.U32 R0, R10, 0x1f, RZ ;  /* 0x0000001f0a007819 */ /* 0x002fe400000006ff */
[----:B------:R-:W-:Y:S02]  /*25b0*/  LEA R4, R11, UR17, 0x4 ;  /* 0x000000110b047c11 */ /* 0x000fe4000f8e20ff */
[----:B--2-4-:R-:W1:Y:S02]  /*25c0*/  SYNCS.PHASECHK.TRANS64.TRYWAIT P0, [R3+URZ+0x160], R0 ;  /* 0x00016000030075a7 */ /* 0x014e6400080011ff */
[----:B-1----:R-:W-:Y:S05]  /*25d0*/  @!P0 BRA `(.L_x_40) ;  /* 0x0000005800e08947 */ /* 0x002fea0003800000 */
.L_x_133:
[----:B------:R-:W2:Y:S01]  /*25e0*/  LDS.128 R4, [R4+0x1f0] ;  /* 0x0001f00004047984 */ /* 0x000ea20000000c00 */
[----:B------:R-:W-:Y:S01]  /*25f0*/  UISETP.GE.AND UP0, UPT, UR37, 0x1, UPT ;  /* 0x000000012500788c */ /* 0x000fe2000bf06270 */
[----:B------:R-:W-:Y:S01]  /*2600*/  @!PT LDS RZ, [RZ] ;  /* 0x00000000fffff984 */ /* 0x000fe20000000800 */
[----:B------:R-:W-:Y:S01]  /*2610*/  @!PT LDS RZ, [RZ] ;  /* 0x00000000fffff984 */ /* 0x000fe20000000800 */
[----:B------:R-:W-:Y:S01]  /*2620*/  @!PT LDS RZ, [RZ] ;  /* 0x00000000fffff984 */ /* 0x000fe20000000800 */
[----:B------:R-:W-:Y:S01]  /*2630*/  @!PT LDS RZ, [RZ] ;  /* 0x00000000fffff984 */ /* 0x000fe20000000800 */
[----:B------:R3:W-:Y:S06]  /*2640*/  MEMBAR.ALL.CTA ;  /* 0x0000000000007992 */ /* 0x0007ec0000008000 */
[----:B---3--:R-:W3:Y:S01]  /*2650*/  FENCE.VIEW.ASYNC.S ;  /* 0x00000000000073c6 */ /* 0x008ee20000000000 */
[----:B--2---:R-:W-:-:S13]  /*2660*/  LOP3.LUT P0, RZ, R6, 0x1, RZ, 0xc0, !PT ;  /* 0x0000000106ff7812 */ /* 0x004fda000780c0ff */
[----:B---3--:R-:W-:Y:S01]  /*2670*/  VOTEU.ANY UP1, P0 ;  /* 0x0000000000ff7886 */ /* 0x008fe20000020100 */
[----:B------:R-:W-:-:S13]  /*2680*/  PLOP3.LUT P0, PT, PT, PT, UP1, 0x80, 0x8 ;  /* 0x000000000008781c */ /* 0x000fda0003f0f018 */
[----:B-1----:R-:W-:Y:S02]  /*2690*/  @P0 LOP3.LUT R0, R5, 0xffff, RZ, 0xc0, !PT ;  /* 0x0000ffff05000812 */ /* 0x002fe400078ec0ff */
[----:B------:R-:W-:Y:S02]  /*26a0*/  @P0 MOV R2, R4 ;  /* 0x0000000400020202 */ /* 0x000fe40000000f00 */
[----:B------:R-:W-:Y:S01]  /*26b0*/  @P0 R2UR UR5, R0 ;  /* 0x00000000000502ca */ /* 0x000fe200000e0000 */
[----:B------:R-:W-:Y:S01]  /*26c0*/  VIADD R0, R3, 0x170 ;  /* 0x0000017003007836 */ /* 0x000fe20000000000 */
[----:B------:R-:W-:Y:S02]  /*26d0*/  @P0 SHF.R.U32.HI R4, RZ, 0x10, R5 ;  /* 0x00000010ff040819 */ /* 0x000fe40000011605 */
[----:B------:R-:W-:Y:S02]  /*26e0*/  @P0 R2UR UR6, R2 ;  /* 0x00000000020602ca */ /* 0x000fe400000e0000 */
[----:B------:R-:W-:-:S02]  /*26f0*/  PRMT R0, RZ, 0x654, R0 ;  /* 0x00000654ff007816 */ /* 0x000fc40000000000 */
[----:B------:R-:W-:Y:S02]  /*2700*/  @P0 R2UR UR4, R4 ;  /* 0x00000000040402ca */ /* 0x000fe400000e0000 */
[----:B------:R1:W-:Y:S03]  /*2710*/  SYNCS.ARRIVE.TRANS64.RED.A1T0 RZ, [R0+URZ], RZ ;  /* 0x000000ff00ff79a7 */ /* 0x0003e600081004ff */
[----:B------:R-:W-:-:S04]  /*2720*/  @UP1 UMOV UR27, UR5 ;  /* 0x00000005001b1c82 */ /* 0x000fc80008000000 */
[----:B------:R-:W-:-:S04]  /*2730*/  @UP1 UMOV UR28, UR6 ;  /* 0x00000006001c1c82 */ /* 0x000fc80008000000 */
[----:B------:R-:W-:Y:S01]  /*2740*/  @UP1 UMOV UR36, UR4 ;  /* 0x0000000400241c82 */ /* 0x000fe20008000000 */
[----:B------:R-:W-:Y:S05]  /*2750*/  BRA.U !UP0, `(.L_x_41) ;  /* 0x0000000108b87547 */ /* 0x000fea000b800000 */
[----:B------:R-:W2:Y:S01]  /*2760*/  LDCU.128 UR4, c[0x0][0xb10] ;  /* 0x00016200ff0477ac */ /* 0x000ea20008000c00 */
[----:B------:R-:W3:Y:S01]  /*2770*/  LDCU UR10, c[0x0][0xb20] ;  /* 0x00016400ff0a77ac */ /* 0x000ee20008000800 */
[----:B------:R-:W4:Y:S01]  /*2780*/  LDCU UR11, c[0x0][0xb0c] ;  /* 0x00016180ff0b77ac */ /* 0x000f220008000800 */
[----:B------:R-:W1:Y:S01]  /*2790*/  LDCU.64 UR8, c[0x0][0xb28] ;  /* 0x00016500ff0877ac */ /* 0x000e620008000a00 */
[----:B------:R-:W-:Y:S02]  /*27a0*/  UISETP.NE.AND UP3, UPT, UR37, 0x1, UPT ;  /* 0x000000012500788c */ /* 0x000fe4000bf65270 */
[----:B--2---:R-:W-:Y:S02]  /*27b0*/  UIMAD.WIDE.U32 UR42, UR18, UR7, URZ ;  /* 0x00000007122a72a5 */ /* 0x004fe4000f8e00ff */
[----:B------:R-:W-:Y:S02]  /*27c0*/  UIMAD.WIDE.U32 UR32, UR27, UR7, URZ ;  /* 0x000000071b2072a5 */ /* 0x000fe4000f8e00ff */
[----:B------:R-:W-:-:S02]  /*27d0*/  UIMAD.WIDE.U32 UR34, UR19, UR4, URZ ;  /* 0x00000004132272a5 */ /* 0x000fc4000f8e00ff */
[----:B------:R-:W-:Y:S01]  /*27e0*/  UISETP.NE.AND UP0, UPT, UR6, 0x1, UPT ;  /* 0x000000010600788c */ /* 0x000fe2000bf05270 */
[----:B------:R-:W-:Y:S01]  /*27f0*/  UMOV UR7, UR43 ;  /* 0x0000002b00077c82 */ /* 0x000fe20008000000 */
[----:B----4-:R-:W-:Y:S02]  /*2800*/  UISETP.NE.AND UP2, UPT, UR11, 0x1, UPT ;  /* 0x000000010b00788c */ /* 0x010fe4000bf45270 */
[----:B---3--:R-:W-:Y:S02]  /*2810*/  USHF.R.U32.HI UR7, URZ, UR10, UR7 ;  /* 0x0000000aff077299 */ /* 0x008fe40008011607 */
[----:B------:R-:W-:Y:S02]  /*2820*/  USHF.R.U32.HI UR12, URZ, UR5, UR35 ;  /* 0x00000005ff0c7299 */ /* 0x000fe40008011623 */
[----:B------:R-:W-:Y:S02]  /*2830*/  USEL UR7, UR18, UR7, !UP0 ;  /* 0x0000000712077287 */ /* 0x000fe4000c000000 */
[----:B------:R-:W-:-:S02]  /*2840*/  USEL UR12, UR19, UR12, !UP2 ;  /* 0x0000000c130c7287 */ /* 0x000fc4000d000000 */
[----:B-1----:R-:W-:Y:S02]  /*2850*/  UIMAD.WIDE.U32 UR42, UR7, UR8, URZ ;  /* 0x00000008072a72a5 */ /* 0x002fe4000f8e00ff */
        /* <DEDUP_REMOVED lines=30> */
.L_x_41:
[----:B------:R-:W2:Y:S02]  /*2a40*/  LDCU UR4, c[0x0][0xb30] ;  /* 0x00016600ff0477ac */ /* 0x000ea40008000800 */
[----:B--2---:R-:W-:-:S09]  /*2a50*/  UISETP.NE.AND UP0, UPT, UR4, 0x1, UPT ;  /* 0x000000010400788c */ /* 0x004fd2000bf05270 */
[----:B------:R-:W-:Y:S05]  /*2a60*/  BRA.U UP0, `(.L_x_42) ;  /* 0x0000000100407547 */ /* 0x000fea000b800000 */
[----:B------:R-:W2:Y:S01]  /*2a70*/  LDCU.128 UR4, c[0x0][0xb10] ;  /* 0x00016200ff0477ac */ /* 0x000ea20008000c00 */
[----:B------:R-:W3:Y:S01]  /*2a80*/  LDCU UR9, c[0x0][0xb0c] ;  /* 0x00016180ff0977ac */ /* 0x000ee20008000800 */
[----:B------:R-:W4:Y:S01]  /*2a90*/  LDCU UR8, c[0x0][0xb20] ;  /* 0x00016400ff0877ac */ /* 0x000f220008000800 */
[----:B--2---:R-:W-:Y:S02]  /*2aa0*/  UIMAD.WIDE.U32 UR32, UR28, UR4, URZ ;  /* 0x000000041c2072a5 */ /* 0x004fe4000f8e00ff */
[----:B------:R-:W-:Y:S02]  /*2ab0*/  UIMAD.WIDE.U32 UR10, UR27, UR7, URZ ;  /* 0x000000071b0a72a5 */ /* 0x000fe4000f8e00ff */
[----:B---3--:R-:W-:Y:S02]  /*2ac0*/  UISETP.NE.AND UP2, UPT, UR9, 0x1, UPT ;  /* 0x000000010900788c */ /* 0x008fe4000bf45270 */
[----:B------:R-:W-:Y:S01]  /*2ad0*/  UISETP.NE.AND UP0, UPT, UR6, 0x1, UPT ;  /* 0x000000010600788c */ /* 0x000fe2000bf05270 */
[----:B------:R-:W-:Y:S01]  /*2ae0*/  UMOV UR7, UR33 ;  /* 0x0000002100077c82 */ /* 0x000fe20008000000 */
[----:B----4-:R-:W-:-:S02]  /*2af0*/  USHF.R.U32.HI UR8, URZ, UR8, UR11 ;  /* 0x00000008ff087299 */ /* 0x010fc4000801160b */
[----:B------:R-:W-:Y:S02]  /*2b00*/  USHF.R.U32.HI UR5, URZ, UR5, UR7 ;  /* 0x00000005ff057299 */ /* 0x000fe40008011607 */
[----:B------:R-:W-:Y:S02]  /*2b10*/  USEL UR8, UR27, UR8, !UP0 ;  /* 0x000000081b087287 */ /* 0x000fe4000c000000 */
[----:B------:R-:W-:-:S04]  /*2b20*/  USEL UR5, UR28, UR5, !UP2 ;  /* 0x000000051c057287 */ /* 0x000fc8000d000000 */
[----:B------:R-:W-:Y:S02]  /*2b30*/  UIADD3 UR4, UPT, UPT, UR5, -UR8, URZ ;  /* 0x8000000805047290 */ /* 0x000fe4000fffe0ff */
[----:B------:R-:W-:Y:S02]  /*2b40*/  UIADD3 UR5, UPT, UPT, -UR5, UR8, URZ ;  /* 0x0000000805057290 */ /* 0x000fe4000fffe1ff */
[----:B------:R-:W-:Y:S02]  /*2b50*/  UIMAD UR27, UR4, UR6, UR27 ;  /* 0x00000006041b72a4 */ /* 0x000fe4000f8e021b */
[----:B------:R-:W-:-:S12]  /*2b60*/  UIMAD UR28, UR5, UR9, UR28 ;  /* 0x00000009051c72a4 */ /* 0x000fd8000f8e021c */
.L_x_42:
[----:B------:R-:W-:Y:S01]  /*2b70*/  VIADD R11, R11, 0x1 ;  /* 0x000000010b0b7836 */ /* 0x000fe20000000000 */
[----:B------:R-:W-:Y:S01]  /*2b80*/  PLOP3.LUT P1, PT, PT, PT, PT, 0x80, 0x8 ;  /* 0x000000000008781c */ /* 0x000fe20003f2f070 */
[----:B------:R-:W-:Y:S02]  /*2b90*/  UIADD3 UR50, UPT, UPT, UR28, UR49, URZ ;  /* 0x000000311c327290 */ /* 0x000fe4000fffe0ff */
[----:B------:R-:W-:Y:S01]  /*2ba0*/  UIADD3 UR51, UPT, UPT, UR27, UR48, URZ ;  /* 0x000000301b337290 */ /* 0x000fe2000fffe0ff */
[----:B------:R-:W-:-:S04]  /*2bb0*/  ISETP.NE.AND P0, PT, R11, 0x2, PT ;  /* 0x000000020b00780c */ /* 0x000fc80003f05270 */
[----:B-1----:R-:W-:Y:S02]  /*2bc0*/  SEL R0, RZ, 0x1, P0 ;  /* 0x00000001ff007807 */ /* 0x002fe40000000000 */
[----:B------:R-:W-:Y:S02]  /*2bd0*/  SEL R11, R11, RZ, P0 ;  /* 0x000000ff0b0b7207 */ /* 0x000fe40000000000 */
[----:B------:R-:W-:Y:S01]  /*2be0*/  LOP3.LUT R10, R10, R0, RZ, 0x3c, !PT ;  /* 0x000000000a0a7212 */ /* 0x000fe200078e3cff */
[----:B------:R-:W-:Y:S06]  /*2bf0*/  BRA.U UP1, `(.L_x_43) ;  /* 0xfffffff1016c7547 */ /* 0x000fec000b83ffff */
[----:B------:R-:W-:Y:S01]  /*2c00*/  UIADD3 UR17, UPT, UPT, UR17, 0xa0, URZ ;  /* 0x000000a011117890 */ /* 0x000fe2000fffe0ff */
[----:B------:R-:W-:-:S03]  /*2c10*/  SHF.L.U32 R2, R12, 0x1f, RZ ;  /* 0x0000001f0c027819 */ /* 0x000fc600000006ff */
[----:B------:R-:W-:-:S09]  /*2c20*/  ULEA UR4, UR29, UR17, 0x3 ;  /* 0x000000111d047291 */ /* 0x000fd2000f8e18ff */
[----:B------:R-:W1:Y:S02]  /*2c30*/  SYNCS.PHASECHK.TRANS64.TRYWAIT P0, [UR4], R2 ;  /* 0x00000002ff0075a7 */ /* 0x000e640008001104 */
[----:B-1----:R-:W-:Y:S05]  /*2c40*/  @!P0 BRA `(.L_x_44) ;  /* 0x0000005400588947 */ /* 0x002fea0003800000 */
.L_x_135:
[----:B------:R-:W-:-:S04]  /*2c50*/  UIADD3 UR5, UPT, UPT, UR29, 0x1, URZ ;  /* 0x000000011d057890 */ /* 0x000fc8000fffe0ff */
[----:B------:R-:W-:-:S04]  /*2c60*/  UISETP.NE.AND UP0, UPT, UR5, 0x14, UPT ;  /* 0x000000140500788c */ /* 0x000fc8000bf05270 */
[----:B------:R-:W-:Y:S02]  /*2c70*/  USEL UR6, URZ, 0x1, UP0 ;  /* 0x00000001ff067887 */ /* 0x000fe40008000000 */
[----:B------:R-:W-:-:S04]  /*2c80*/  USEL UR5, UR5, URZ, UP0 ;  /* 0x000000ff05057287 */ /* 0x000fc80008000000 */
[----:B------:R-:W-:Y:S01]  /*2c90*/  ULEA UR4, UR5, UR17, 0x3 ;  /* 0x0000001105047291 */ /* 0x000fe2000f8e18ff */
[----:B-1----:R-:W-:-:S04]  /*2ca0*/  LOP3.LUT R2, R12, UR6, RZ, 0x3c, !PT ;  /* 0x000000060c027c12 */ /* 0x002fc8000f8e3cff */
[----:B------:R-:W-:-:S04]  /*2cb0*/  SHF.L.U32 R3, R2, 0x1f, RZ ;  /* 0x0000001f02037819 */ /* 0x000fc800000006ff */
[----:B------:R-:W1:Y:S02]  /*2cc0*/  SYNCS.PHASECHK.TRANS64.TRYWAIT P0, [UR4], R3 ;  /* 0x00000003ff0075a7 */ /* 0x000e640008001104 */
[----:B-1----:R-:W-:Y:S05]  /*2cd0*/  @!P0 BRA `(.L_x_45) ;  /* 0x00000054004c8947 */ /* 0x002fea0003800000 */
.L_x_137:
[----:B------:R-:W-:-:S04]  /*2ce0*/  UIADD3 UR5, UPT, UPT, UR5, 0x1, URZ ;  /* 0x0000000105057890 */ /* 0x000fc8000fffe0ff */
[----:B------:R-:W-:-:S04]  /*2cf0*/  UISETP.NE.AND UP0, UPT, UR5, 0x14, UPT ;  /* 0x000000140500788c */ /* 0x000fc8000bf05270 */
[----:B------:R-:W-:Y:S02]  /*2d00*/  USEL UR6, URZ, 0x1, UP0 ;  /* 0x00000001ff067887 */ /* 0x000fe40008000000 */
[----:B------:R-:W-:-:S04]  /*2d10*/  USEL UR5, UR5, URZ, UP0 ;  /* 0x000000ff05057287 */ /* 0x000fc80008000000 */
[----:B------:R-:W-:Y:S01]  /*2d20*/  ULEA UR4, UR5, UR17, 0x3 ;  /* 0x0000001105047291 */ /* 0x000fe2000f8e18ff */
[----:B------:R-:W-:-:S04]  /*2d30*/  LOP3.LUT R2, R2, UR6, RZ, 0x3c, !PT ;  /* 0x0000000602027c12 */ /* 0x000fc8000f8e3cff */
[----:B-1----:R-:W-:-:S04]  /*2d40*/  SHF.L.U32 R3, R2, 0x1f, RZ ;  /* 0x0000001f02037819 */ /* 0x002fc800000006ff */
[----:B------:R-:W1:Y:S02]  /*2d50*/  SYNCS.PHASECHK.TRANS64.TRYWAIT P0, [UR4], R3 ;  /* 0x00000003ff0075a7 */ /* 0x000e640008001104 */
[----:B-1----:R-:W-:Y:S05]  /*2d60*/  @!P0 BRA `(.L_x_46) ;  /* 0x0000005400408947 */ /* 0x002fea0003800000 */
.L_x_139:
        /* <DEDUP_REMOVED lines=9> */
.L_x_141:
        /* <DEDUP_REMOVED lines=9> */
.L_x_143:
        /* <DEDUP_REMOVED lines=9> */
.L_x_145:
        /* <DEDUP_REMOVED lines=9> */
.L_x_147:
        /* <DEDUP_REMOVED lines=9> */
.L_x_149:
        /* <DEDUP_REMOVED lines=9> */
.L_x_151:
        /* <DEDUP_REMOVED lines=9> */
.L_x_153:
        /* <DEDUP_REMOVED lines=9> */
.L_x_155:
        /* <DEDUP_REMOVED lines=9> */
.L_x_157:
        /* <DEDUP_REMOVED lines=9> */
.L_x_159:
        /* <DEDUP_REMOVED lines=9> */
.L_x_161:
        /* <DEDUP_REMOVED lines=9> */
.L_x_163:
        /* <DEDUP_REMOVED lines=9> */
.L_x_165:
        /* <DEDUP_REMOVED lines=9> */
.L_x_167:
        /* <DEDUP_REMOVED lines=9> */
.L_x_169:
        /* <DEDUP_REMOVED lines=9> */
.L_x_171:
[----:B------:R-:W-:-:S04]  /*3670*/  UIADD3 UR5, UPT, UPT, UR5, 0x1, URZ ;  /* 0x0000000105057890 */ /* 0x000fc8000fffe0ff */
[----:B------:R-:W-:-:S04]  /*3680*/  UISETP.NE.AND UP0, UPT, UR5, 0x14, UPT ;  /* 0x000000140500788c */ /* 0x000fc8000bf05270 */
[----:B------:R-:W-:Y:S02]  /*3690*/  USEL UR4, URZ, 0x1, UP0 ;  /* 0x00000001ff047887 */ /* 0x000fe40008000000 */
[----:B------:R-:W-:-:S04]  /*36a0*/  USEL UR5, UR5, URZ, UP0 ;  /* 0x000000ff05057287 */ /* 0x000fc80008000000 */
[----:B------:R-:W-:Y:S01]  /*36b0*/  ULEA UR5, UR5, UR17, 0x3 ;  /* 0x0000001105057291 */ /* 0x000fe2000f8e18ff */
[----:B------:R-:W-:-:S04]  /*36c0*/  LOP3.LUT R2, R2, UR4, RZ, 0x3c, !PT ;  /* 0x0000000402027c12 */ /* 0x000fc8000f8e3cff */
[----:B------:R-:W-:Y:S01]  /*36d0*/  SHF.L.U32 R2, R2, 0x1f, RZ ;  /* 0x0000001f02027819 */ /* 0x000fe200000006ff */
[----:B-1----:R-:W-:-:S07]  /*36e0*/  IMAD.U32 R0, RZ, RZ, UR5 ;  /* 0x00000005ff007e24 */ /* 0x002fce000f8e00ff */
.L_x_63:
[----:B-1----:R1:W2:Y:S02]  /*36f0*/  SYNCS.PHASECHK.TRANS64.TRYWAIT P0, [R0+URZ], R2 ;  /* 0x00000002000075a7 */ /* 0x0022a400080011ff */
[----:B--2---:R-:W-:Y:S05]  /*3700*/  @!P0 NANOSLEEP.SYNCS 0x989680 ;  /* 0x009896800000895d */ /* 0x004fea0003900000 */
[----:B------:R-:W2:Y:S02]  /*3710*/  @!P0 SYNCS.PHASECHK.TRANS64 P0, [R0+URZ], R2 ;  /* 0x00000002000085a7 */ /* 0x000ea400080010ff */
[----:B--2---:R-:W-:Y:S05]  /*3720*/  @P0 EXIT ;  /* 0x000000000000094d */ /* 0x004fea0003800000 */
[----:B------:R-:W-:Y:S05]  /*3730*/  BRA `(.L_x_63) ;  /* 0xfffffffc00ec7947 */ /* 0x000fea000383ffff */
.L_x_23:
[----:B------:R-:W-:-:S04]  /*3740*/  UISETP.NE.AND UP0, UPT, UR54, URZ, UPT ;  /* 0x000000ff3600728c */ /* 0x000fc8000bf05270 */
[----:B------:R-:W-:-:S09]  /*3750*/  UISETP.NE.OR UP0, UPT, UR11, 0x1, UP0 ;  /* 0x000000010b00788c */ /* 0x000fd20008705670 */
[----:B------:R-:W-:Y:S05]  /*3760*/  BRA.U UP0, `(.L_x_64) ;  /* 0x0000000500487547 */ /* 0x000fea000b800000 */
[----:B------:R-:W-:Y:S01]  /*3770*/  ISETP.GE.U32.AND P2, PT, R0, 0x10, PT ;  /* 0x000000100000780c */ /* 0x000fe20003f46070 */
[----:B------:R-:W-:Y:S01]  /*3780*/  IMAD.MOV.U32 R12, RZ, RZ, 0x1 ;  /* 0x00000001ff0c7424 */ /* 0x000fe200078e00ff */
[----:B------:R-:W-:Y:S02]  /*3790*/  CS2R R10, SRZ ;  /* 0x00000000000a7805 */ /* 0x000fe4000001ff00 */
[----:B------:R-:W-:Y:S01]  /*37a0*/  CS2R R8, SRZ ;  /* 0x0000000000087805 */ /* 0x000fe2000001ff00 */
[----:B------:R-:W-:Y:S01]  /*37b0*/  UMOV UR4, 0x400 ;  /* 0x0000040000047882 */ /* 0x000fe20000000000 */
[----:B------:R-:W-:Y:S01]  /*37c0*/  UMOV UR6, URZ ;  /* 0x000000ff00067c82 */ /* 0x000fe20008000000 */
[----:B------:R-:W-:-:S12]  /*37d0*/  ULEA UR54, UR54, UR4, 0x18 ;  /* 0x0000000436367291 */ /* 0x000fd8000f8ec0ff */
.L_x_68:
[----:B------:R-:W-:Y:S02]  /*37e0*/  LEA R2, R8, UR54, 0x3 ;  /* 0x0000003608027c11 */ /* 0x000fe4000f8e18ff */
[----:B------:R-:W-:-:S03]  /*37f0*/  SHF.L.U32 R4, R9, 0x1f, RZ ;  /* 0x0000001f09047819 */ /* 0x000fc600000006ff */
[----:B------:R-:W-:Y:S01]  /*3800*/  VIADD R5, R2, 0x1d0 ;  /* 0x000001d002057836 */ /* 0x000fe20000000000 */
[----:B------:R-:W1:Y:S02]  /*3810*/  SYNCS.PHASECHK.TRANS64.TRYWAIT P0, [R2+URZ+0x1c0], R4 ;  /* 0x0001c004020075a7 */ /* 0x000e6400080011ff */
[----:B-1----:R-:W-:Y:S05]  /*3820*/  @!P0 BRA `(.L_x_65) ;  /* 0x0000005000288947 */ /* 0x002fea0003800000 */
.L_x_172:
[----:B------:R-:W-:Y:S01]  /*3830*/  ULEA UR5, UR6, UR54, 0x3 ;  /* 0x0000003606057291 */ /* 0x000fe2000f8e18ff */
[----:B-1----:R-:W-:Y:S01]  /*3840*/  PRMT R2, RZ, 0x654, R5 ;  /* 0x00000654ff027816 */ /* 0x002fe20000000005 */
[----:B------:R-:W-:Y:S01]  /*3850*/  @!P2 IMAD.MOV.U32 R4, RZ, RZ, 0x10 ;  /* 0x00000010ff04a424 */ /* 0x000fe200078e00ff */
[----:B------:R-:W-:Y:S01]  /*3860*/  SHF.L.U32 R5, R12, 0x1f, RZ ;  /* 0x0000001f0c057819 */ /* 0x000fe200000006ff */
[----:B------:R-:W-:Y:S01]  /*3870*/  UIADD3 UR4, UPT, UPT, UR5, 0x160, URZ ;  /* 0x0000016005047890 */ /* 0x000fe2000fffe0ff */
[----:B------:R1:W-:Y:S05]  /*3880*/  SYNCS.ARRIVE.TRANS64.RED.A1T0 RZ, [R2+URZ], RZ ;  /* 0x000000ff02ff79a7 */ /* 0x0003ea00081004ff */
[----:B------:R-:W-:Y:S01]  /*3890*/  IMAD.U32 R6, RZ, RZ, UR4 ;  /* 0x00000004ff067e24 */ /* 0x000fe2000f8e00ff */
[----:B------:R-:W2:Y:S04]  /*38a0*/  SYNCS.PHASECHK.TRANS64.TRYWAIT P0, [UR5+0x170], R5 ;  /* 0x00017005ff0075a7 */ /* 0x000ea80008001105 */
[----:B------:R-:W-:Y:S01]  /*38b0*/  PRMT R6, R0, 0x654, R6 ;  /* 0x0000065400067816 */ /* 0x000fe20000000006 */
[----:B-12---:R-:W-:Y:S06]  /*38c0*/  @!P0 BRA `(.L_x_66) ;  /* 0x0000005000148947 */ /* 0x006fec0003800000 */
.L_x_174:
[----:B------:R-:W-:Y:S01]  /*38d0*/  ULEA UR4, UR6, UR54, 0x4 ;  /* 0x0000003606047291 */ /* 0x000fe2000f8e20ff */
[----:B------:R-:W-:Y:S01]  /*38e0*/  SEL R3, R6, R3, !P2 ;  /* 0x0000000306037207 */ /* 0x000fe20005000000 */
[----:B------:R-:W-:Y:S01]  /*38f0*/  UIADD3 UR5, UPT, UPT, UR5, 0x160, URZ ;  /* 0x0000016005057890 */ /* 0x000fe2000fffe0ff */
[----:B-1----:R-:W-:Y:S01]  /*3900*/  LEA R2, R11, UR54, 0x3 ;  /* 0x000000360b027c11 */ /* 0x002fe2000f8e18ff */
[----:B------:R-:W-:Y:S01]  /*3910*/  UIADD3 UR4, UPT, UPT, UR4, 0x1f0, URZ ;  /* 0x000001f004047890 */ /* 0x000fe2000fffe0ff */
[----:B------:R1:W-:Y:S01]  /*3920*/  @!P2 SYNCS.ARRIVE.TRANS64.RED RZ, [R3+URZ], R4 ;  /* 0x0000000403ffa9a7 */ /* 0x0003e200080004ff */
[----:B------:R-:W-:Y:S01]  /*3930*/  UIADD3 UR6, UPT, UPT, UR6, 0x1, URZ ;  /* 0x0000000106067890 */ /* 0x000fe2000fffe0ff */
[----:B------:R-:W-:-:S03]  /*3940*/  VIADD R8, R8, 0x1 ;  /* 0x0000000108087836 */ /* 0x000fc60000000000 */
[----:B------:R-:W-:Y:S02]  /*3950*/  UISETP.NE.AND UP0, UPT, UR6, 0x2, UPT ;  /* 0x000000020600788c */ /* 0x000fe4000bf05270 */
[----:B------:R-:W-:Y:S01]  /*3960*/  ISETP.NE.AND P0, PT, R8, 0x2, PT ;  /* 0x000000020800780c */ /* 0x000fe20003f05270 */
[----:B------:R-:W-:Y:S06]  /*3970*/  UGETNEXTWORKID.BROADCAST [UR4], [UR5] ;  /* 0x00000000040073ca */ /* 0x000fec0008000100 */
[----:B------:R-:W-:Y:S02]  /*3980*/  USEL UR4, URZ, 0x1, UP0 ;  /* 0x00000001ff047887 */ /* 0x000fe40008000000 */
[----:B------:R-:W-:-:S04]  /*3990*/  USEL UR6, UR6, URZ, UP0 ;  /* 0x000000ff06067287 */ /* 0x000fc80008000000 */
[----:B------:R-:W-:Y:S02]  /*39a0*/  LOP3.LUT R12, R12, UR4, RZ, 0x3c, !PT ;  /* 0x000000040c0c7c12 */ /* 0x000fe4000f8e3cff */
[----:B-1----:R-:W-:-:S04]  /*39b0*/  SHF.L.U32 R4, R10, 0x1f, RZ ;  /* 0x0000001f0a047819 */ /* 0x002fc800000006ff */
[----:B------:R-:W1:Y:S02]  /*39c0*/  SYNCS.PHASECHK.TRANS64.TRYWAIT P1, [R2+URZ+0x160], R4 ;  /* 0x00016004020075a7 */ /* 0x000e6400080211ff */
[----:B-1----:R-:W-:Y:S05]  /*39d0*/  @!P1 BRA `(.L_x_67) ;  /* 0x0000004c00e89947 */ /* 0x002fea0003800000 */
.L_x_175:
[C---:B-1----:R-:W-:Y:S01]  /*39e0*/  LEA R4, R11.reuse, UR54, 0x4 ;  /* 0x000000360b047c11 */ /* 0x042fe2000f8e20ff */
[----:B------:R-:W-:Y:S01]  /*39f0*/  VIADD R2, R2, 0x170 ;  /* 0x0000017002027836 */ /* 0x000fe20000000000 */
[----:B------:R-:W-:Y:S01]  /*3a00*/  SEL R8, R8, RZ, P0 ;  /* 0x000000ff08087207 */ /* 0x000fe20000000000 */
[----:B------:R-:W-:-:S03]  /*3a10*/  VIADD R11, R11, 0x1 ;  /* 0x000000010b0b7836 */ /* 0x000fc60000000000 */
[----:B------:R-:W1:Y:S01]  /*3a20*/  LDS.128 R4, [R4+0x1f0] ;  /* 0x0001f00004047984 */ /* 0x000e620000000c00 */
[----:B------:R-:W-:Y:S02]  /*3a30*/  PRMT R2, RZ, 0x654, R2 ;  /* 0x00000654ff027816 */ /* 0x000fe40000000002 */
[C---:B------:R-:W-:Y:S01]  /*3a40*/  ISETP.NE.AND P1, PT, R11.reuse, 0x2, PT ;  /* 0x000000020b00780c */ /* 0x040fe20003f25270 */
[----:B------:R-:W-:Y:S01]  /*3a50*/  @!PT LDS RZ, [RZ] ;  /* 0x00000000fffff984 */ /* 0x000fe20000000800 */
[----:B------:R-:W-:Y:S01]  /*3a60*/  @!PT LDS RZ, [RZ] ;  /* 0x00000000fffff984 */ /* 0x000fe20000000800 */
[----:B------:R-:W-:Y:S01]  /*3a70*/  @!PT LDS RZ, [RZ] ;  /* 0x00000000fffff984 */ /* 0x000fe20000000800 */
[----:B------:R-:W-:Y:S01]  /*3a80*/  @!PT LDS RZ, [RZ] ;  /* 0x00000000fffff984 */ /* 0x000fe20000000800 */
[----:B------:R2:W-:Y:S06]  /*3a90*/  MEMBAR.ALL.CTA ;  /* 0x0000000000007992 */ /* 0x0005ec0000008000 */
[----:B--2---:R-:W2:Y:S01]  /*3aa0*/  FENCE.VIEW.ASYNC.S ;  /* 0x00000000000073c6 */ /* 0x004ea20000000000 */
[----:B------:R-:W-:Y:S01]  /*3ab0*/  SEL R11, R11, RZ, P1 ;  /* 0x000000ff0b0b7207 */ /* 0x000fe20000800000 */
[----:B--2---:R2:W-:Y:S01]  /*3ac0*/  SYNCS.ARRIVE.TRANS64.RED.A1T0 RZ, [R2+URZ], RZ ;  /* 0x000000ff02ff79a7 */ /* 0x0045e200081004ff */
[----:B-1----:R-:W-:-:S02]  /*3ad0*/  LOP3.LUT P3, RZ, R6, 0x1, RZ, 0xc0, !PT ;  /* 0x0000000106ff7812 */ /* 0x002fc4000786c0ff */
[----:B------:R-:W-:-:S04]  /*3ae0*/  SEL R4, RZ, 0x1, P1 ;  /* 0x00000001ff047807 */ /* 0x000fc80000800000 */
[----:B------:R-:W-:Y:S02]  /*3af0*/  LOP3.LUT R10, R10, R4, RZ, 0x3c, !PT ;  /* 0x000000040a0a7212 */ /* 0x000fe400078e3cff */
[----:B--2---:R-:W-:-:S04]  /*3b00*/  SEL R2, RZ, 0x1, P0 ;  /* 0x00000001ff027807 */ /* 0x004fc80000000000 */
[----:B------:R-:W-:Y:S01]  /*3b10*/  LOP3.LUT R9, R9, R2, RZ, 0x3c, !PT ;  /* 0x0000000209097212 */ /* 0x000fe200078e3cff */
[----:B------:R-:W-:Y:S06]  /*3b20*/  @P3 BRA `(.L_x_68) ;  /* 0xfffffffc002c3947 */ /* 0x000fec000383ffff */
[----:B------:R-:W-:Y:S01]  /*3b30*/  ULEA UR5, UR6, UR54, 0x3 ;  /* 0x0000003606057291 */ /* 0x000fe2000f8e18ff */
[----:B------:R-:W-:-:S08]  /*3b40*/  SHF.L.U32 R2, R12, 0x1f, RZ ;  /* 0x0000001f0c027819 */ /* 0x000fd000000006ff */
[----:B------:R-:W1:Y:S02]  /*3b50*/  SYNCS.PHASECHK.TRANS64 P0, [UR5+0x170], R2 ;  /* 0x00017002ff0075a7 */ /* 0x000e640008001005 */
[----:B-1----:R-:W-:Y:S05]  /*3b60*/  @P0 BRA `(.L_x_69) ;  /* 0x0000000000080947 */ /* 0x002fea0003800000 */
[----:B------:R-:W1:Y:S02]  /*3b70*/  SYNCS.PHASECHK.TRANS64.TRYWAIT P0, [UR5+0x170], R2 ;  /* 0x00017002ff0075a7 */ /* 0x000e640008001105 */
[----:B-1----:R-:W-:Y:S05]  /*3b80*/  @!P0 BRA `(.L_x_70) ;  /* 0x0000004c00908947 */ /* 0x002fea0003800000 */
.L_x_69:
[----:B------:R-:W-:-:S04]  /*3b90*/  UIADD3 UR4, UPT, UPT, UR6, 0x1, URZ ;  /* 0x0000000106047890 */ /* 0x000fc8000fffe0ff */
[----:B------:R-:W-:-:S04]  /*3ba0*/  UISETP.NE.AND UP0, UPT, UR4, 0x2, UPT ;  /* 0x000000020400788c */ /* 0x000fc8000bf05270 */
[----:B------:R-:W-:Y:S02]  /*3bb0*/  USEL UR7, URZ, 0x1, UP0 ;  /* 0x00000001ff077887 */ /* 0x000fe40008000000 */
[----:B------:R-:W-:-:S04]  /*3bc0*/  USEL UR4, UR4, URZ, UP0 ;  /* 0x000000ff04047287 */ /* 0x000fc80008000000 */
[----:B------:R-:W-:Y:S01]  /*3bd0*/  ULEA UR4, UR4, UR54, 0x3 ;  /* 0x0000003604047291 */ /* 0x000fe2000f8e18ff */
[----:B-1----:R-:W-:-:S04]  /*3be0*/  LOP3.LUT R2, R12, UR7, RZ, 0x3c, !PT ;  /* 0x000000070c027c12 */ /* 0x002fc8000f8e3cff */
[----:B------:R-:W-:-:S04]  /*3bf0*/  SHF.L.U32 R0, R2, 0x1f, RZ ;  /* 0x0000001f02007819 */ /* 0x000fc800000006ff */
[----:B------:R-:W1:Y:S02]  /*3c00*/  SYNCS.PHASECHK.TRANS64 P0, [UR4+0x170], R0 ;  /* 0x00017000ff0075a7 */ /* 0x000e640008001004 */
[----:B-1----:R-:W-:Y:S05]  /*3c10*/  @P0 EXIT ;  /* 0x000000000000094d */ /* 0x002fea0003800000 */
[----:B------:R-:W-:Y:S02]  /*3c20*/  SHF.L.U32 R2, R2, 0x1f, RZ ;  /* 0x0000001f02027819 */ /* 0x000fe400000006ff */
[----:B------:R-:W-:-:S07]  /*3c30*/  MOV R0, UR4 ;  /* 0x0000000400007c02 */ /* 0x000fce0008000f00 */
.L_x_71:
[----:B-1----:R1:W2:Y:S02]  /*3c40*/  SYNCS.PHASECHK.TRANS64.TRYWAIT P0, [R0+URZ+0x170], R2 ;  /* 0x00017002000075a7 */ /* 0x0022a400080011ff */
[----:B--2---:R-:W-:Y:S05]  /*3c50*/  @!P0 NANOSLEEP.SYNCS 0x989680 ;  /* 0x009896800000895d */ /* 0x004fea0003900000 */
[----:B------:R-:W2:Y:S02]  /*3c60*/  @!P0 SYNCS.PHASECHK.TRANS64 P0, [R0+URZ+0x170], R2 ;  /* 0x00017002000085a7 */ /* 0x000ea400080010ff */
[----:B--2---:R-:W-:Y:S05]  /*3c70*/  @P0 EXIT ;  /* 0x000000000000094d */ /* 0x004fea0003800000 */
[----:B------:R-:W-:Y:S05]  /*3c80*/  BRA `(.L_x_71) ;  /* 0xfffffffc00ec7947 */ /* 0x000fea000383ffff */
.L_x_64:
[----:B------:R-:W-:Y:S05]  /*3c90*/  BRA.U UP4, `(.L_x_72) ;  /* 0x0000001104a07547 */ /* 0x000fea000b800000 */
[----:B------:R-:W-:Y:S01]  /*3ca0*/  UMOV UR4, 0x40 ;  /* 0x0000004000047882 */ /* 0x000fe20000000000 */
[----:B------:R-:W-:Y:S01]  /*3cb0*/  NOP ;  /* 0x0000000000007918 */ /* 0x000fe20000000000 */
[----:B------:R-:W-:Y:S01]  /*3cc0*/  ULEA UR4, UR54, UR4, 0x18 ;  /* 0x0000000436047291 */ /* 0x000fe2000f8ec0ff */
[----:B------:R-:W-:Y:S02]  /*3cd0*/  UMOV UR5, 0x400 ;  /* 0x0000040000057882 */ /* 0x000fe40000000000 */
[----:B------:R-:W-:-:S06]  /*3ce0*/  ULEA UR54, UR54, UR5, 0x18 ;  /* 0x0000000536367291 */ /* 0x000fcc000f8ec0ff */
[----:B------:R-:W1:Y:S02]  /*3cf0*/  LDS.U8 R0, [UR4+0x1c] ;  /* 0x00001c04ff007984 */ /* 0x000e640008000000 */
[----:B-1----:R-:W-:-:S13]  /*3d00*/  ISETP.NE.AND P0, PT, R0, RZ, PT ;  /* 0x000000ff0000720c */ /* 0x002fda0003f05270 */
[----:B------:R-:W-:Y:S05]  /*3d10*/  @P0 BRA `(.L_x_73) ;  /* 0x0000000400080947 */ /* 0x000fea0003800000 */
[----:B------:R-:W-:Y:S02]  /*3d20*/  UISETP.NE.U32.AND UP1, UPT, UR18, 0x1, UPT ;  /* 0x000000011200788c */ /* 0x000fe4000bf25070 */
[----:B------:R-:W-:-:S07]  /*3d30*/  UIADD3 UR6, UPT, UPT, UR4, 0x8, URZ ;  /* 0x0000000804067890 */ /* 0x000fce000fffe0ff */
[----:B------:R-:W-:Y:S05]  /*3d40*/  BRA.U !UP1, `(.L_x_74) ;  /* 0x00000001099c7547 */ /* 0x000fea000b800000 */
[----:B------:R-:W-:Y:S01]  /*3d50*/  ELECT P0, URZ, PT ;  /* 0x0000000000ff782f */ /* 0x000fe20003800000 */
[----:B------:R-:W-:-:S12]  /*3d60*/  BSSY B0, `(.L_x_74) ;  /* 0x0000025000007945 */ /* 0x000fd80003800000 */
[----:B------:R-:W-:Y:S05]  /*3d70*/  @!P0 BRA `(.L_x_75) ;  /* 0x00000000008c8947 */ /* 0x000fea0003800000 */
[----:B------:R-:W-:-:S05]  /*3d80*/  UMOV UR5, 0x10 ;  /* 0x0000001000057882 */ /* 0x000fca0000000000 */
[----:B------:R-:W-:Y:S04]  /*3d90*/  DEPBAR.LE SB1, 0x36 ;  /* 0x00009d800000791a */ /* 0x000fe80000000000 */
[----:B------:R-:W1:Y:S02]  /*3da0*/  UTCATOMSWS.2CTA.FIND_AND_SET.ALIGN UP0, UR5, UR5 ;  /* 0x00000005000575e3 */ /* 0x000e640008200800 */
[----:B-1----:R-:W-:Y:S01]  /*3db0*/  MOV R10, UR5 ;  /* 0x00000005000a7c02 */ /* 0x002fe20008000f00 */
[----:B------:R-:W-:Y:S06]  /*3dc0*/  BRA.U UP0, `(.L_x_76) ;  /* 0x0000000100187547 */ /* 0x000fec000b800000 */
.L_x_77:
[----:B------:R-:W-:Y:S05]  /*3dd0*/  NANOSLEEP 0x64 ;  /* 0x000000640000795d */ /* 0x000fea0003800000 */
[----:B------:R-:W-:-:S05]  /*3de0*/  UMOV UR5, 0x10 ;  /* 0x0000001000057882 */ /* 0x000fca0000000000 */
[----:B------:R-:W-:Y:S04]  /*3df0*/  DEPBAR.LE SB1, 0x36 ;  /* 0x00009d800000791a */ /* 0x000fe80000000000 */
[----:B------:R-:W1:Y:S02]  /*3e00*/  UTCATOMSWS.2CTA.FIND_AND_SET.ALIGN UP0, UR5, UR5 ;  /* 0x00000005000575e3 */ /* 0x000e640008200800 */
[----:B-1----:R-:W-:Y:S01]  /*3e10*/  MOV R10, UR5 ;  /* 0x00000005000a7c02 */ /* 0x002fe20008000f00 */
[----:B------:R-:W-:Y:S05]  /*3e20*/  BRA.U !UP0, `(.L_x_77) ;  /* 0xfffffffd08e87547 */ /* 0x000fea000b83ffff */
.L_x_76:
[----:B------:R-:W1:Y:S01]  /*3e30*/  LDS R6, [UR4+0x10] ;  /* 0x00001004ff067984 */ /* 0x000e620008000800 */
[----:B------:R-:W-:Y:S01]  /*3e40*/  IMAD.U32 R0, RZ, RZ, UR54 ;  /* 0x00000036ff007e24 */ /* 0x000fe2000f8e00ff */
[----:B------:R-:W-:-:S03]  /*3e50*/  MOV R4, UR17 ;  /* 0x0000001100047c02 */ /* 0x000fc60008000f00 */
[----:B------:R-:W-:Y:S01]  /*3e60*/  VIADD R0, R0, 0x210 ;  /* 0x0000021000007836 */ /* 0x000fe20000000000 */
[----:B-1----:R-:W-:-:S04]  /*3e70*/  SHF.L.U32 R6, R6, 0x1f, RZ ;  /* 0x0000001f06067819 */ /* 0x002fc800000006ff */
[----:B------:R-:W1:Y:S02]  /*3e80*/  SYNCS.PHASECHK.TRANS64.TRYWAIT P0, [UR4+0x8], R6 ;  /* 0x00000806ff0075a7 */ /* 0x000e640008001104 */
[----:B-1----:R-:W-:Y:S05]  /*3e90*/  @P0 BRA `(.L_x_78) ;  /* 0x0000000000080947 */ /* 0x002fea0003800000 */
[----:B------:R-:W1:Y:S02]  /*3ea0*/  SYNCS.PHASECHK.TRANS64.TRYWAIT P0, [UR4+0x8], R6 ;  /* 0x00000806ff0075a7 */ /* 0x000e640008001104 */
[----:B-1----:R-:W-:Y:S05]  /*3eb0*/  @!P0 BRA `(.L_x_79) ;  /* 0x0000004800dc8947 */ /* 0x002fea0003800000 */
.L_x_78:
[----:B------:R-:W-:Y:S01]  /*3ec0*/  PRMT R4, R4, 0x654, R0 ;  /* 0x0000065404047816 */ /* 0x000fe20000000000 */
[----:B------:R-:W-:Y:S01]  /*3ed0*/  HFMA2 R0, -RZ, RZ, 0, 5.9604644775390625e-08 ;  /* 0x00000001ff007431 */ /* 0x000fe200000001ff */
[----:B------:R-:W-:Y:S01]  /*3ee0*/  UPRMT UR5, UR17, 0x654, UR6 ;  /* 0x0000065411057896 */ /* 0x000fe20008000006 */
[----:B------:R-:W-:Y:S02]  /*3ef0*/  IMAD.MOV.U32 R8, RZ, RZ, 0xffff ;  /* 0x0000ffffff087424 */ /* 0x000fe400078e00ff */
[----:B-1----:R-:W-:Y:S02]  /*3f00*/  IMAD.MOV.U32 R6, RZ, RZ, 0x4 ;  /* 0x00000004ff067424 */ /* 0x002fe400078e00ff */
[----:B------:R-:W-:Y:S01]  /*3f10*/  IMAD.SHL.U32 R9, R10, 0x20, RZ ;  /* 0x000000200a097824 */ /* 0x000fe200078e00ff */
[----:B------:R-:W-:Y:S02]  /*3f20*/  MOV R5, UR5 ;  /* 0x0000000500057c02 */ /* 0x000fe40008000f00 */
[-C--:B------:R-:W-:Y:S01]  /*3f30*/  SHF.L.U32 R8, R8, R10.reuse, RZ ;  /* 0x0000000a08087219 */ /* 0x080fe200000006ff */
[----:B------:R1:W-:Y:S01]  /*3f40*/  SYNCS.ARRIVE.TRANS64.RED RZ, [UR5], R6 ;  /* 0x00000006ffff79a7 */ /* 0x0003e20008000405 */
[----:B------:R-:W-:Y:S01]  /*3f50*/  SHF.L.U32 R7, R0, R10, RZ ;  /* 0x0000000a00077219 */ /* 0x000fe200000006ff */
[----:B------:R1:W-:Y:S04]  /*3f60*/  STS [UR54+0x210], R9 ;  /* 0x00021009ff007988 */ /* 0x0003e80008000836 */
[----:B------:R1:W-:Y:S04]  /*3f70*/  STAS [R4.64], R10 ;  /* 0x0000000a04007dbd */ /* 0x0003e8000c0008ff */
[----:B------:R1:W-:Y:S04]  /*3f80*/  ATOMS.OR RZ, [UR4+0x14], R8 ;  /* 0x00001408ffff798c */ /* 0x0003e8000b000004 */
[----:B------:R1:W-:Y:S04]  /*3f90*/  ATOMS.OR RZ, [UR4+0x18], R7 ;  /* 0x00001807ffff798c */ /* 0x0003e8000b000004 */
[----:B------:R1:W-:Y:S02]  /*3fa0*/  ATOMS.XOR RZ, [UR4+0x10], R0 ;  /* 0x00001000ffff798c */ /* 0x0003e4000b800004 */
.L_x_75:
[----:B------:R-:W-:Y:S05]  /*3fb0*/  BSYNC B0 ;  /* 0x0000000000007941 */ /* 0x000fea0003800000 */
.L_x_74:
[----:B------:R-:W-:Y:S05]  /*3fc0*/  BRA.U UP1, `(.L_x_80) ;  /* 0x00000001016c7547 */ /* 0x000fea000b800000 */
[----:B------:R-:W-:-:S03]  /*3fd0*/  UMOV UR5, 0xffffffff ;  /* 0xffffffff00057882 */ /* 0x000fc60000000000 */
[----:B------:R-:W-:Y:S05]  /*3fe0*/  BRA.DIV UR5, `(.L_x_81) ;  /* 0x0000004a05a87947 */ /* 0x000fea000b800000 */
[----:B------:R-:W-:-:S13]  /*3ff0*/  ELECT P0, URZ, PT ;  /* 0x0000000000ff782f */ /* 0x000fda0003800000 */
.L_x_179:
[----:B------:R-:W-:Y:S05]  /*4000*/  @!P0 BRA `(.L_x_80) ;  /* 0x00000000005c8947 */ /* 0x000fea0003800000 */
[----:B-1----:R-:W1:Y:S02]  /*4010*/  LDS R4, [UR4+0x10] ;  /* 0x00001004ff047984 */ /* 0x002e640008000800 */
[----:B-1----:R-:W-:-:S04]  /*4020*/  SHF.L.U32 R4, R4, 0x1f, RZ ;  /* 0x0000001f04047819 */ /* 0x002fc800000006ff */
[----:B------:R-:W1:Y:S02]  /*4030*/  SYNCS.PHASECHK.TRANS64.TRYWAIT P0, [UR4+0x8], R4 ;  /* 0x00000804ff0075a7 */ /* 0x000e640008001104 */
[----:B-1----:R-:W-:Y:S05]  /*4040*/  @P0 BRA `(.L_x_82) ;  /* 0x0000000000080947 */ /* 0x002fea0003800000 */
[----:B------:R-:W1:Y:S02]  /*4050*/  SYNCS.PHASECHK.TRANS64.TRYWAIT P0, [UR4+0x8], R4 ;  /* 0x00000804ff0075a7 */ /* 0x000e640008001104 */
[----:B-1----:R-:W-:Y:S05]  /*4060*/  @!P0 BRA `(.L_x_83) ;  /* 0x0000004800ac8947 */ /* 0x002fea0003800000 */
.L_x_82:
[----:B------:R-:W2:Y:S01]  /*4070*/  LDS R6, [UR54+0x210] ;  /* 0x00021036ff067984 */ /* 0x000ea20008000800 */
[----:B-1----:R-:W-:Y:S02]  /*4080*/  HFMA2 R0, -RZ, RZ, 0, 5.9604644775390625e-08 ;  /* 0x00000001ff007431 */ /* 0x002fe400000001ff */
[----:B------:R-:W-:Y:S01]  /*4090*/  IMAD.MOV.U32 R4, RZ, RZ, 0xffff ;  /* 0x0000ffffff047424 */ /* 0x000fe200078e00ff */
[----:B------:R-:W-:Y:S01]  /*40a0*/  UPRMT UR5, UR17, 0x654, UR6 ;  /* 0x0000065411057896 */ /* 0x000fe20008000006 */
[----:B--2---:R-:W-:-:S03]  /*40b0*/  IMAD.SHL.U32 R5, R6, 0x20, RZ ;  /* 0x0000002006057824 */ /* 0x004fc600078e00ff */
[-C--:B------:R-:W-:Y:S02]  /*40c0*/  SHF.L.U32 R4, R4, R6.reuse, RZ ;  /* 0x0000000604047219 */ /* 0x080fe400000006ff */
[----:B------:R-:W-:Y:S01]  /*40d0*/  SHF.L.U32 R6, R0, R6, RZ ;  /* 0x0000000600067219 */ /* 0x000fe200000006ff */
[----:B------:R2:W-:Y:S04]  /*40e0*/  STS [UR54+0x210], R5 ;  /* 0x00021005ff007988 */ /* 0x0005e80008000836 */
[----:B------:R2:W-:Y:S04]  /*40f0*/  ATOMS.OR RZ, [UR4+0x14], R4 ;  /* 0x00001404ffff798c */ /* 0x0005e8000b000004 */
[----:B------:R2:W-:Y:S01]  /*4100*/  ATOMS.OR RZ, [UR4+0x18], R6 ;  /* 0x00001806ffff798c */ /* 0x0005e2000b000004 */
[----:B------:R-:W-:Y:S03]  /*4110*/  SYNCS.ARRIVE.TRANS64.RED.A1T0 RZ, [UR5], RZ ;  /* 0x000000ffffff79a7 */ /* 0x000fe60008100405 */
[----:B------:R2:W-:Y:S01]  /*4120*/  ATOMS.XOR RZ, [UR4+0x10], R0 ;  /* 0x00001000ffff798c */ /* 0x0005e2000b800004 */
[----:B------:R-:W-:Y:S05]  /*4130*/  BRA `(.L_x_80) ;  /* 0x0000000000107947 */ /* 0x000fea0003800000 */
.L_x_73:
[----:B------:R-:W-:Y:S02]  /*4140*/  MOV R0, 0xffffffff ;  /* 0xffffffff00007802 */ /* 0x000fe40000000f00 */
[----:B------:R-:W-:-:S03]  /*4150*/  MOV R4, 0x4180 ;  /* 0x0000418000047802 */ /* 0x000fc60000000f00 */
[----:B------:R1:W-:Y:S04]  /*4160*/  STS [UR54+0x210], R0 ;  /* 0x00021000ff007988 */ /* 0x0003e80008000836 */
[----:B-1---5:R-:W-:Y:S05]  /*4170*/  CALL.REL.NOINC `($__internal_1_$__cuda_sm10x_tcgen05_guardrail_trap_phase_invalid_during_alloc) ;  /* 0x0000004c00b47944 */ /* 0x022fea0003c00000 */
.L_x_80:
[----:B------:R-:W-:Y:S05]  /*4180*/  WARPSYNC.ALL ;  /* 0x0000000000007948 */ /* 0x000fea0003800000 */
[----:B------:R-:W3:Y:S01]  /*4190*/  S2UR UR6, SR_CgaCtaId ;  /* 0x00000000000679c3 */ /* 0x000ee20000008800 */
[----:B------:R-:W-:Y:S01]  /*41a0*/  UMOV UR4, 0x400 ;  /* 0x0000040000047882 */ /* 0x000fe20000000000 */
[----:B------:R-:W-:-:S06]  /*41b0*/  NOP ;  /* 0x0000000000007918 */ /* 0x000fcc0000000000 */
[----:B------:R-:W-:Y:S06]  /*41c0*/  BAR.ARV 0x6, 0xa0 ;  /* 0x0182800000007b1d */ /* 0x000fec0000002000 */
[----:B------:R-:W-:Y:S01]  /*41d0*/  LOP3.LUT R3, R3, 0xffff, RZ, 0xc0, !PT ;  /* 0x0000ffff03037812 */ /* 0x000fe200078ec0ff */
[----:B-1----:R-:W-:Y:S01]  /*41e0*/  IMAD.MOV.U32 R9, RZ, RZ, 0x1 ;  /* 0x00000001ff097424 */ /* 0x002fe200078e00ff */
[----:B------:R-:W-:Y:S01]  /*41f0*/  LOP3.LUT R2, R2, 0xffff, RZ, 0xc0, !PT ;  /* 0x0000ffff02027812 */ /* 0x000fe200078ec0ff */
[----:B------:R-:W-:Y:S01]  /*4200*/  IMAD.MOV.U32 R8, RZ, RZ, RZ ;  /* 0x000000ffff087224 */ /* 0x000fe200078e00ff */
[----:B------:R-:W-:Y:S01]  /*4210*/  R2UR UR11, R3 ;  /* 0x00000000030b72ca */ /* 0x000fe200000e0000 */
[----:B------:R-:W-:Y:S01]  /*4220*/  UMOV UR22, URZ ;  /* 0x000000ff00167c82 */ /* 0x000fe20008000000 */
[----:B------:R-:W-:-:S02]  /*4230*/  R2UR UR10, R2 ;  /* 0x00000000020a72ca */ /* 0x000fc400000e0000 */
[----:B------:R-:W-:Y:S01]  /*4240*/  CS2R R2, SRZ ;  /* 0x0000000000027805 */ /* 0x000fe2000001ff00 */
[----:B------:R-:W-:Y:S01]  /*4250*/  UMOV UR21, URZ ;  /* 0x000000ff00157c82 */ /* 0x000fe20008000000 */
[----:B------:R-:W-:Y:S01]  /*4260*/  UMOV UR20, URZ ;  /* 0x000000ff00147c82 */ /* 0x000fe20008000000 */
[----:B---3--:R-:W-:Y:S01]  /*4270*/  ULEA UR6, UR6, UR4, 0x18 ;  /* 0x0000000406067291 */ /* 0x008fe2000f8ec0ff */
[----:B------:R-:W1:Y:S03]  /*4280*/  LDCU UR4, c[0x0][0x38c] ;  /* 0x00007180ff0477ac */ /* 0x000e660008000800 */
[----:B------:R-:W-:Y:S02]  /*4290*/  UIADD3 UR12, UPT, UPT, UR6, 0x4600, URZ ;  /* 0x00004600060c7890 */ /* 0x000fe4000fffe0ff */
[----:B------:R-:W-:-:S03]  /*42a0*/  UIADD3 UR13, UPT, UPT, UR6, 0x2c600, URZ ;  /* 0x0002c600060d7890 */ /* 0x000fc6000fffe0ff */
[----:B--2---:R-:W2:Y:S01]  /*42b0*/  LDS R0, [UR6+0x210] ;  /* 0x00021006ff007984 */ /* 0x004ea20008000800 */
[----:B------:R-:W-:Y:S02]  /*42c0*/  USHF.R.U32.HI UR12, URZ, 0x4, UR12 ;  /* 0x00000004ff0c7899 */ /* 0x000fe4000801160c */
[----:B------:R-:W-:Y:S02]  /*42d0*/  USHF.R.U32.HI UR13, URZ, 0x4, UR13 ;  /* 0x00000004ff0d7899 */ /* 0x000fe4000801160d */
[----:B------:R-:W-:Y:S02]  /*42e0*/  ULOP3.LUT UR12, UR12, 0x3fff, URZ, 0xc0, !UPT ;  /* 0x00003fff0c0c7892 */ /* 0x000fe4000f8ec0ff */
[----:B------:R-:W-:Y:S02]  /*42f0*/  ULOP3.LUT UR13, UR13, 0x3fff, URZ, 0xc0, !UPT ;  /* 0x00003fff0d0d7892 */ /* 0x000fe4000f8ec0ff */
[----:B------:R-:W-:Y:S02]  /*4300*/  ULOP3.LUT UR12, UR12, 0x10000, URZ, 0xfc, !UPT ;  /* 0x000100000c0c7892 */ /* 0x000fe4000f8efcff */
[----:B-1----:R-:W-:-:S02]  /*4310*/  UIADD3 UR4, UPT, UPT, UR4, 0x3f, URZ ;  /* 0x0000003f04047890 */ /* 0x002fc4000fffe0ff */
[----:B------:R-:W-:Y:S02]  /*4320*/  ULOP3.LUT UR13, UR13, 0x10000, URZ, 0xfc, !UPT ;  /* 0x000100000d0d7892 */ /* 0x000fe4000f8efcff */
[----:B------:R-:W-:Y:S02]  /*4330*/  USHF.R.S32.HI UR5, URZ, 0x1f, UR4 ;  /* 0x0000001fff057899 */ /* 0x000fe40008011404 */
[----:B------:R-:W-:Y:S02]  /*4340*/  UISETP.NE.AND UP3, UPT, UR18, URZ, UPT ;  /* 0x000000ff1200728c */ /* 0x000fe4000bf65270 */
[----:B------:R-:W-:Y:S01]  /*4350*/  ULEA.HI UR5, UR5, UR4, URZ, 0x6 ;  /* 0x0000000405057291 */ /* 0x000fe2000f8f30ff */
[----:B------:R-:W-:Y:S01]  /*4360*/  UMOV UR28, 0x0 ;  /* 0x00000000001c7882 */ /* 0x000fe20000000000 */
[----:B------:R-:W-:Y:S02]  /*4370*/  UMOV UR29, 0x10100490 ;  /* 0x10100490001d7882 */ /* 0x000fe40000000000 */
[----:B------:R-:W-:Y:S01]  /*4380*/  USHF.R.S32.HI UR5, URZ, 0x6, UR5 ;  /* 0x00000006ff057899 */ /* 0x000fe20008011405 */
[----:B------:R-:W-:Y:S01]  /*4390*/  UMOV UR26, 0x0 ;  /* 0x00000000001a7882 */ /* 0x000fe20000000000 */
[----:B------:R-:W-:-:S02]  /*43a0*/  UMOV UR27, 0x10100490 ;  /* 0x10100490001b7882 */ /* 0x000fc40000000000 */
[----:B------:R-:W-:-:S04]  /*43b0*/  UISETP.LT.AND UP0, UPT, UR5, 0x1, UPT ;  /* 0x000000010500788c */ /* 0x000fc8000bf01270 */
[----:B------:R-:W-:Y:S01]  /*43c0*/  USEL UR23, UR5, 0x1, !UP0 ;  /* 0x0000000105177887 */ /* 0x000fe2000c000000 */
[----:B--2---:R-:W-:-:S15]  /*43d0*/  R2UR UR24, R0 ;  /* 0x00000000001872ca */ /* 0x004fde00000e0000 */
.L_x_91:
[C---:B------:R-:W-:Y:S02]  /*43e0*/  LEA R0, R8.reuse, UR6, 0x3 ;  /* 0x0000000608007c11 */ /* 0x040fe4000f8e18ff */
[----:B------:R-:W-:Y:S02]  /*43f0*/  SHF.L.U32 R4, R3, 0x1f, RZ ;  /* 0x0000001f03047819 */ /* 0x000fe400000006ff */
[----:B------:R-:W-:Y:S02]  /*4400*/  LEA R5, R8, UR6, 0x4 ;  /* 0x0000000608057c11 */ /* 0x000fe4000f8e20ff */
[----:B------:R-:W1:Y:S02]  /*4410*/  SYNCS.PHASECHK.TRANS64.TRYWAIT P0, [R0+URZ+0x160], R4 ;  /* 0x00016004000075a7 */ /* 0x000e6400080011ff */
[----:B-1-34-:R-:W-:Y:S05]  /*4420*/  @!P0 BRA `(.L_x_84) ;  /* 0x0000004400d48947 */ /* 0x01afea0003800000 */
.L_x_180:
[----:B-1----:R-:W1:Y:S01]  /*4430*/  LDS.128 R4, [R5+0x1f0] ;  /* 0x0001f00005047984 */ /* 0x002e620000000c00 */
[----:B------:R-:W-:Y:S02]  /*4440*/  VIADD R0, R0, 0x170 ;  /* 0x0000017000007836 */ /* 0x000fe40000000000 */
[----:B------:R-:W-:Y:S01]  /*4450*/  VIADD R8, R8, 0x1 ;  /* 0x0000000108087836 */ /* 0x000fe20000000000 */
[----:B------:R-:W-:Y:S01]  /*4460*/  @!PT LDS RZ, [RZ] ;  /* 0x00000000fffff984 */ /* 0x000fe20000000800 */
[----:B------:R-:W-:Y:S01]  /*4470*/  @!PT LDS RZ, [RZ] ;  /* 0x00000000fffff984 */ /* 0x000fe20000000800 */
[----:B------:R-:W-:Y:S01]  /*4480*/  @!PT LDS RZ, [RZ] ;  /* 0x00000000fffff984 */ /* 0x000fe20000000800 */
[----:B------:R-:W-:Y:S01]  /*4490*/  @!PT LDS RZ, [RZ] ;  /* 0x00000000fffff984 */ /* 0x000fe20000000800 */
[----:B------:R2:W-:Y:S06]  /*44a0*/  MEMBAR.ALL.CTA ;  /* 0x0000000000007992 */ /* 0x0005ec0000008000 */
[----:B--2---:R-:W2:Y:S01]  /*44b0*/  FENCE.VIEW.ASYNC.S ;  /* 0x00000000000073c6 */ /* 0x004ea20000000000 */
[----:B------:R-:W-:-:S04]  /*44c0*/  PRMT R0, RZ, 0x654, R0 ;  /* 0x00000654ff007816 */ /* 0x000fc80000000000 */
[----:B--2---:R2:W-:Y:S01]  /*44d0*/  SYNCS.ARRIVE.TRANS64.RED.A1T0 RZ, [R0+URZ], RZ ;  /* 0x000000ff00ff79a7 */ /* 0x0045e200081004ff */
[----:B-1----:R-:W-:Y:S01]  /*44e0*/  LOP3.LUT P1, RZ, R6, 0x1, RZ, 0xc0, !PT ;  /* 0x0000000106ff7812 */ /* 0x002fe2000782c0ff */
[----:B--2---:R-:W-:-:S12]  /*44f0*/  BRA.U UP3, `(.L_x_85) ;  /* 0x0000000103e07547 */ /* 0x004fd8000b800000 */
[----:B------:R-:W1:Y:S01]  /*4500*/  LDCU UR4, c[0x0][0x38c] ;  /* 0x00007180ff0477ac */ /* 0x000e620008000800 */
[----:B------:R-:W-:Y:S02]  /*4510*/  PLOP3.LUT P2, PT, PT, PT, PT, 0x80, 0x8 ;  /* 0x000000000008781c */ /* 0x000fe40003f4f070 */
[----:B------:R-:W-:Y:S01]  /*4520*/  SHF.L.U32 R4, R9, 0x1f, RZ ;  /* 0x0000001f09047819 */ /* 0x000fe200000006ff */
[----:B------:R-:W-:Y:S02]  /*4530*/  ULEA UR8, UR22, UR6, 0x3 ;  /* 0x0000000616087291 */ /* 0x000fe4000f8e18ff */
[----:B------:R-:W-:Y:S02]  /*4540*/  ULEA UR9, UR22, UR24, 0x6 ;  /* 0x0000001816097291 */ /* 0x000fe4000f8e30ff */
[----:B-1----:R-:W-:-:S06]  /*4550*/  UISETP.GE.AND UP0, UPT, UR4, 0x1, UPT ;  /* 0x000000010400788c */ /* 0x002fcc000bf06270 */
[----:B------:R-:W-:-:S05]  /*4560*/  PLOP3.LUT P0, PT, PT, PT, UP0, 0x80, 0x8 ;  /* 0x000000000008781c */ /* 0x000fca0003f0f008 */
[----:B------:R-:W-:-:S08]  /*4570*/  @UP0 ULEA UR4, UR21, UR6, 0x3 ;  /* 0x0000000615040291 */ /* 0x000fd0000f8e18ff */
[----:B------:R-:W-:-:S04]  /*4580*/  @P0 SHF.L.U32 R0, R2, 0x1f, RZ ;  /* 0x0000001f02000819 */ /* 0x000fc800000006ff */
[----:B------:R1:W2:Y:S01]  /*4590*/  @P0 SYNCS.PHASECHK.TRANS64.TRYWAIT P2, [UR4], R0 ;  /* 0x00000000ff0005a7 */ /* 0x0002a20008041104 */
[----:B------:R-:W3:Y:S02]  /*45a0*/  SYNCS.PHASECHK.TRANS64.TRYWAIT P0, [UR8+0x1a0], R4 ;  /* 0x0001a004ff0075a7 */ /* 0x000ee40008001108 */
[----:B-123--:R-:W-:Y:S05]  /*45b0*/  @!P0 BRA `(.L_x_86) ;  /* 0x0000004400848947 */ /* 0x00efea0003800000 */
.L_x_182:
[----:B------:R-:W-:Y:S01]  /*45c0*/  UMOV UR19, UR20 ;  /* 0x0000001400137c82 */ /* 0x000fe20008000000 */
[----:B------:R-:W-:Y:S05]  /*45d0*/  BRA.U !UP0, `(.L_x_87) ;  /* 0x0000000108987547 */ /* 0x000fea000b800000 */
[----:B------:R-:W-:Y:S02]  /*45e0*/  UIADD3 UR19, UPT, UPT, UR23, UR20, URZ ;  /* 0x0000001417137290 */ /* 0x000fe4000fffe0ff */
[----:B------:R-:W-:Y:S01]  /*45f0*/  UPLOP3.LUT UP2, UPT, UPT, UPT, UPT, 0x40, 0x4 ;  /* 0x000000000004789c */ /* 0x000fe20003f4e870 */
[----:B------:R-:W-:Y:S01]  /*4600*/  UMOV UR16, UR5 ;  /* 0x0000000500107c82 */ /* 0x000fe20008000000 */
[----:B------:R-:W-:-:S09]  /*4610*/  UMOV UR15, UR21 ;  /* 0x00000015000f7c82 */ /* 0x000fd20008000000 */
.L_x_90:
[----:B--2---:R-:W-:Y:S01]  /*4620*/  ULEA UR7, UR15, UR6, 0x3 ;  /* 0x000000060f077291 */ /* 0x004fe2000f8e18ff */
[----:B---3--:R-:W-:Y:S11]  /*4630*/  @P2 BRA `(.L_x_88) ;  /* 0x00000000000c2947 */ /* 0x008ff60003800000 */
[----:B-1----:R-:W-:Y:S04]  /*4640*/  SHF.L.U32 R4, R2, 0x1f, RZ ;  /* 0x0000001f02047819 */ /* 0x002fe800000006ff */
[----:B------:R-:W1:Y:S02]  /*4650*/  SYNCS.PHASECHK.TRANS64.TRYWAIT P0, [UR7], R4 ;  /* 0x00000004ff0075a7 */ /* 0x000e640008001107 */
[----:B-1----:R-:W-:Y:S05]  /*4660*/  @!P0 BRA `(.L_x_89) ;  /* 0x0000004400708947 */ /* 0x002fea0003800000 */
.L_x_88:
[----:B------:R-:W-:Y:S01]  /*4670*/  UISETP.NE.AND UP0, UPT, UR16, 0x1, UPT ;  /* 0x000000011000788c */ /* 0x000fe2000bf05270 */
[----:B------:R-:W-:Y:S01]  /*4680*/  PLOP3.LUT P2, PT, PT, PT, PT, 0x80, 0x8 ;  /* 0x000000000008781c */ /* 0x000fe20003f4f070 */
[----:B------:R-:W-:Y:S02]  /*4690*/  UIADD3 UR21, UPT, UPT, UR15, 0x1, URZ ;  /* 0x000000010f157890 */ /* 0x000fe4000fffe0ff */
[----:B------:R-:W-:Y:S02]  /*46a0*/  ULEA UR30, UR15, UR13, 0x7 ;  /* 0x0000000d0f1e7291 */ /* 0x000fe4000f8e38ff */
[----:B------:R-:W-:Y:S01]  /*46b0*/  UISETP.NE.AND UP1, UPT, UR21, 0x14, UPT ;  /* 0x000000141500788c */ /* 0x000fe2000bf25270 */
[----:B------:R-:W-:Y:S01]  /*46c0*/  PLOP3.LUT P0, PT, PT, PT, UP0, 0x80, 0x8 ;  /* 0x000000000008781c */ /* 0x000fe20003f0f008 */
[----:B------:R-:W-:Y:S02]  /*46d0*/  ULEA UR32, UR15, UR12, 0x9 ;  /* 0x0000000c0f207291 */ /* 0x000fe4000f8e48ff */
[----:B------:R-:W-:Y:S02]  /*46e0*/  USEL UR14, URZ, 0x1, UP1 ;  /* 0x00000001ff0e7887 */ /* 0x000fe40008800000 */
[----:B------:R-:W-:Y:S02]  /*46f0*/  USEL UR21, UR21, URZ, UP1 ;  /* 0x000000ff15157287 */ /* 0x000fe40008800000 */
[----:B------:R-:W-:Y:S02]  /*4700*/  UIADD3 UR36, UPT, UPT, UR30, 0x2, URZ ;  /* 0x000000021e247890 */ /* 0x000fe4000fffe0ff */
[----:B------:R-:W-:Y:S01]  /*4710*/  @UP0 ULEA UR4, UR21, UR6, 0x3 ;  /* 0x0000000615040291 */ /* 0x000fe2000f8e18ff */
[----:B------:R-:W-:Y:S01]  /*4720*/  LOP3.LUT R2, R2, UR14, RZ, 0x3c, !PT ;  /* 0x0000000e02027c12 */ /* 0x000fe2000f8e3cff */
[----:B------:R-:W-:Y:S02]  /*4730*/  UIADD3 UR34, UPT, UPT, UR32, 0x2, URZ ;  /* 0x0000000220227890 */ /* 0x000fe4000fffe0ff */
[----:B------:R-:W-:Y:S01]  /*4740*/  UIADD3 UR7, UPT, UPT, UR7, 0xa0, URZ ;  /* 0x000000a007077890 */ /* 0x000fe2000fffe0ff */
[----:B-1----:R-:W-:Y:S01]  /*4750*/  @P0 SHF.L.U32 R0, R2, 0x1f, RZ ;  /* 0x0000001f02000819 */ /* 0x002fe200000006ff */
[----:B------:R-:W-:Y:S01]  /*4760*/  UMOV UR31, 0x80004020 ;  /* 0x80004020001f7882 */ /* 0x000fe20000000000 */
[----:B------:R-:W-:Y:S01]  /*4770*/  UMOV UR33, 0x80004020 ;  /* 0x8000402000217882 */ /* 0x000fe20000000000 */
[----:B------:R-:W-:Y:S01]  /*4780*/  UMOV UR37, 0x80004020 ;  /* 0x8000402000257882 */ /* 0x000fe20000000000 */
[----:B------:R2:W3:Y:S01]  /*4790*/  @P0 SYNCS.PHASECHK.TRANS64.TRYWAIT P2, [UR4], R0 ;  /* 0x00000000ff0005a7 */ /* 0x0004e20008041104 */
[----:B------:R-:W-:Y:S01]  /*47a0*/  UIADD3 UR20, UPT, UPT, UR20, 0x1, URZ ;  /* 0x0000000114147890 */ /* 0x000fe2000fffe0ff */
[----:B------:R2:W-:Y:S01]  /*47b0*/  UTCQMMA.2CTA gdesc[UR32], gdesc[UR30], tmem[UR9], tmem[UR28], idesc[UR29], UP2 ;  /* 0x00ff1c1e200075ea */ /* 0x0005e20009200309 */
[----:B------:R-:W-:Y:S02]  /*47c0*/  UIADD3 UR16, UPT, UPT, UR16, -0x1, URZ ;  /* 0xffffffff10107890 */ /* 0x000fe4000fffe0ff */
[----:B------:R-:W-:Y:S02]  /*47d0*/  UISETP.NE.AND UP0, UPT, UR20, UR19, UPT ;  /* 0x000000131400728c */ /* 0x000fe4000bf05270 */
[----:B------:R-:W-:Y:S01]  /*47e0*/  UPLOP3.LUT UP2, UPT, UPT, UPT, UPT, 0x80, 0x8 ;  /* 0x000000000008789c */ /* 0x000fe20003f4f070 */
[----:B------:R-:W-:Y:S01]  /*47f0*/  UMOV UR35, 0x80004020 ;  /* 0x8000402000237882 */ /* 0x000fe20000000000 */
[----:B------:R-:W-:Y:S01]  /*4800*/  UMOV UR15, UR21 ;  /* 0x00000015000f7c82 */ /* 0x000fe20008000000 */
[----:B------:R2:W-:Y:S01]  /*4810*/  UTCQMMA.2CTA gdesc[UR34], gdesc[UR36], tmem[UR9], tmem[UR26], idesc[UR27], UPT ;  /* 0x00ff1a24220075ea */ /* 0x0005e2000ba00309 */
[----:B------:R2:W-:Y:S03]  /*4820*/  UTCBAR.2CTA.MULTICAST [UR7], URZ, UR11 ;  /* 0x000000ff070073e9 */ /* 0x0005e6000820080b */
[----:B------:R-:W-:Y:S05]  /*4830*/  BRA.U UP0, `(.L_x_90) ;  /* 0xfffffffd00787547 */ /* 0x000fea000b83ffff */
.L_x_87:
[----:B------:R-:W-:Y:S01]  /*4840*/  UIADD3 UR8, UPT, UPT, UR8, 0x180, URZ ;  /* 0x0000018008087890 */ /* 0x000fe2000fffe0ff */
[----:B------:R-:W-:-:S08]  /*4850*/  UMOV UR20, UR19 ;  /* 0x0000001300147c82 */ /* 0x000fd00008000000 */
[----:B------:R4:W-:Y:S01]  /*4860*/  UTCBAR.2CTA.MULTICAST [UR8], URZ, UR10 ;  /* 0x000000ff080073e9 */ /* 0x0009e2000820080a */
[----:B------:R-:W-:Y:S02]  /*4870*/  NOP ;  /* 0x0000000000007918 */ /* 0x000fe40000000000 */
.L_x_85:
[----:B------:R-:W-:Y:S01]  /*4880*/  UIADD3 UR22, UPT, UPT, UR22, 0x1, URZ ;  /* 0x0000000116167890 */ /* 0x000fe2000fffe0ff */
[----:B------:R-:W-:-:S03]  /*4890*/  ISETP.NE.AND P0, PT, R8, 0x2, PT ;  /* 0x000000020800780c */ /* 0x000fc60003f05270 */
[----:B------:R-:W-:Y:S01]  /*48a0*/  UISETP.NE.AND UP0, UPT, UR22, 0x4, UPT ;  /* 0x000000041600788c */ /* 0x000fe2000bf05270 */
[----:B-12---:R-:W-:Y:S02]  /*48b0*/  SEL R0, RZ, 0x1, P0 ;  /* 0x00000001ff007807 */ /* 0x006fe40000000000 */
[----:B------:R-:W-:Y:S01]  /*48c0*/  SEL R8, R8, RZ, P0 ;  /* 0x000000ff08087207 */ /* 0x000fe20000000000 */
[----:B------:R-:W-:Y:S01]  /*48d0*/  USEL UR4, URZ, 0x1, UP0 ;  /* 0x00000001ff047887 */ /* 0x000fe20008000000 */
[----:B------:R-:W-:Y:S01]  /*48e0*/  LOP3.LUT R3, R3, R0, RZ, 0x3c, !PT ;  /* 0x0000000003037212 */ /* 0x000fe200078e3cff */
[----:B------:R-:W-:-:S04]  /*48f0*/  USEL UR22, UR22, URZ, UP0 ;  /* 0x000000ff16167287 */ /* 0x000fc80008000000 */
[----:B------:R-:W-:Y:S01]  /*4900*/  LOP3.LUT R9, R9, UR4, RZ, 0x3c, !PT ;  /* 0x0000000409097c12 */ /* 0x000fe2000f8e3cff */
[----:B------:R-:W-:Y:S07]  /*4910*/  @P1 BRA `(.L_x_91) ;  /* 0xfffffff800b01947 */ /* 0x000fee000383ffff */
[----:B------:R-:W1:Y:S01]  /*4920*/  S2UR UR4, SR_CgaCtaId ;  /* 0x00000000000479c3 */ /* 0x000e620000008800 */
[----:B------:R-:W-:Y:S01]  /*4930*/  ELECT P0, URZ, PT ;  /* 0x0000000000ff782f */ /* 0x000fe20003800000 */
[----:B------:R-:W-:Y:S01]  /*4940*/  HFMA2 R0, -RZ, RZ, 0, 5.9604644775390625e-08 ;  /* 0x00000001ff007431 */ /* 0x000fe200000001ff */
[----:B------:R-:W-:-:S05]  /*4950*/  UMOV UR5, 0x40 ;  /* 0x0000004000057882 */ /* 0x000fca0000000000 */
[----:B------:R-:W-:Y:S01]  /*4960*/  UVIRTCOUNT.DEALLOC.SMPOOL 0x80 ;  /* 0x000000800000784c */ /* 0x000fe20000000000 */
[----:B------:R-:W-:Y:S02]  /*4970*/  UISETP.NE.AND UP1, UPT, UR18, URZ, UPT ;  /* 0x000000ff1200728c */ /* 0x000fe4000bf25270 */
[----:B-1----:R-:W-:-:S09]  /*4980*/  ULEA UR4, UR4, UR5, 0x18 ;  /* 0x0000000504047291 */ /* 0x002fd2000f8ec0ff */
[----:B------:R1:W-:Y:S01]  /*4990*/  @P0 STS.U8 [UR4+0x1c], R0 ;  /* 0x00001c00ff000988 */ /* 0x0003e20008000004 */
[----:B------:R-:W-:Y:S05]  /*49a0*/  BRA.U UP1, `(.L_x_92) ;  /* 0x0000000101a07547 */ /* 0x000fea000b800000 */
[----:B------:R-:W-:Y:S01]  /*49b0*/  UIADD3 UR5, UPT, UPT, UR6, 0x1a0, URZ ;  /* 0x000001a006057890 */ /* 0x000fe2000fffe0ff */
[----:B------:R-:W-:-:S03]  /*49c0*/  SHF.L.U32 R2, R9, 0x1f, RZ ;  /* 0x0000001f09027819 */ /* 0x000fc600000006ff */
[----:B------:R-:W-:-:S09]  /*49d0*/  ULEA UR7, UR22, UR5, 0x3 ;  /* 0x0000000516077291 */ /* 0x000fd2000f8e18ff */
[----:B------:R-:W2:Y:S02]  /*49e0*/  SYNCS.PHASECHK.TRANS64.TRYWAIT P0, [UR7], R2 ;  /* 0x00000002ff0075a7 */ /* 0x000ea40008001107 */
[----:B--2---:R-:W-:Y:S05]  /*49f0*/  @!P0 BRA `(.L_x_93) ;  /* 0x0000004000a48947 */ /* 0x004fea0003800000 */
.L_x_185:
[----:B----4-:R-:W-:-:S04]  /*4a00*/  UIADD3 UR8, UPT, UPT, UR22, 0x1, URZ ;  /* 0x0000000116087890 */ /* 0x010fc8000fffe0ff */
        /* <DEDUP_REMOVED lines=8> */
.L_x_187:
        /* <DEDUP_REMOVED lines=9> */
.L_x_189:
[----:B------:R-:W-:-:S04]  /*4b20*/  UIADD3 UR8, UPT, UPT, UR8, 0x1, URZ ;  /* 0x0000000108087890 */ /* 0x000fc8000fffe0ff */
[----:B------:R-:W-:-:S04]  /*4b30*/  UISETP.NE.AND UP0, UPT, UR8, 0x4, UPT ;  /* 0x000000040800788c */ /* 0x000fc8000bf05270 */
[----:B------:R-:W-:Y:S02]  /*4b40*/  USEL UR7, URZ, 0x1, UP0 ;  /* 0x00000001ff077887 */ /* 0x000fe40008000000 */
[----:B------:R-:W-:-:S04]  /*4b50*/  USEL UR8, UR8, URZ, UP0 ;  /* 0x000000ff08087287 */ /* 0x000fc80008000000 */
[----:B------:R-:W-:Y:S01]  /*4b60*/  ULEA UR8, UR8, UR5, 0x3 ;  /* 0x0000000508087291 */ /* 0x000fe2000f8e18ff */
[----:B------:R-:W-:-:S04]  /*4b70*/  LOP3.LUT R2, R2, UR7, RZ, 0x3c, !PT ;  /* 0x0000000702027c12 */ /* 0x000fc8000f8e3cff */
[----:B------:R-:W-:Y:S01]  /*4b80*/  SHF.L.U32 R2, R2, 0x1f, RZ ;  /* 0x0000001f02027819 */ /* 0x000fe200000006ff */
[----:B-1----:R-:W-:-:S04]  /*4b90*/  IMAD.U32 R0, RZ, RZ, UR8 ;  /* 0x00000008ff007e24 */ /* 0x002fc8000f8e00ff */
[----:B------:R1:W2:Y:S03]  /*4ba0*/  SYNCS.PHASECHK.TRANS64.TRYWAIT P0, [R0+URZ], R2 ;  /* 0x00000002000075a7 */ /* 0x0002a600080011ff */
[----:B--2---:R-:W-:Y:S05]  /*4bb0*/  @!P0 NANOSLEEP.SYNCS 0x989680 ;  /* 0x009896800000895d */ /* 0x004fea0003900000 */
[----:B------:R-:W2:Y:S02]  /*4bc0*/  @!P0 SYNCS.PHASECHK.TRANS64 P0, [R0+URZ], R2 ;  /* 0x00000002000085a7 */ /* 0x000ea400080010ff */
[----:B--2---:R-:W-:Y:S05]  /*4bd0*/  @P0 BRA `(.L_x_96) ;  /* 0x0000000000200947 */ /* 0x004fea0003800000 */
.L_x_97:
[----:B--2---:R2:W4:Y:S02]  /*4be0*/  SYNCS.PHASECHK.TRANS64.TRYWAIT P0, [R0+URZ], R2 ;  /* 0x00000002000075a7 */ /* 0x00452400080011ff */
[----:B----4-:R-:W-:Y:S05]  /*4bf0*/  @!P0 NANOSLEEP.SYNCS 0x989680 ;  /* 0x009896800000895d */ /* 0x010fea0003900000 */
[----:B------:R-:W4:Y:S02]  /*4c00*/  @!P0 SYNCS.PHASECHK.TRANS64 P0, [R0+URZ], R2 ;  /* 0x00000002000085a7 */ /* 0x000f2400080010ff */
[----:B----4-:R-:W-:Y:S05]  /*4c10*/  @!P0 BRA `(.L_x_97) ;  /* 0xfffffffc00f08947 */ /* 0x010fea000383ffff */
[----:B------:R-:W-:Y:S05]  /*4c20*/  BRA `(.L_x_96) ;  /* 0x00000000000c7947 */ /* 0x000fea0003800000 */
.L_x_92:
[----:B------:R-:W-:-:S04]  /*4c30*/  UIADD3 UR5, UPT, UPT, UR6, 0x1e0, URZ ;  /* 0x000001e006057890 */ /* 0x000fc8000fffe0ff */
[----:B------:R-:W-:-:S09]  /*4c40*/  UPRMT UR5, UR17, 0x654, UR5 ;  /* 0x0000065411057896 */ /* 0x000fd20008000005 */
[----:B------:R-:W-:Y:S03]  /*4c50*/  SYNCS.ARRIVE.TRANS64.RED.A1T0 RZ, [UR5], RZ ;  /* 0x000000ffffff79a7 */ /* 0x000fe60008100405 */
.L_x_96:
[----:B-12---:R-:W-:Y:S01]  /*4c60*/  SHF.L.U32 R2, RZ, 0x1f, RZ ;  /* 0x0000001fff027819 */ /* 0x006fe200000006ff */
[----:B------:R-:W-:Y:S01]  /*4c70*/  UIADD3 UR5, UPT, UPT, UR6, 0x1e0, URZ ;  /* 0x000001e006057890 */ /* 0x000fe2000fffe0ff */
[----:B------:R-:W-:Y:S02]  /*4c80*/  PLOP3.LUT P0, PT, PT, PT, UP1, 0x80, 0x8 ;  /* 0x000000000008781c */ /* 0x000fe40003f0f018 */
[----:B------:R-:W1:Y:S02]  /*4c90*/  SYNCS.PHASECHK.TRANS64.TRYWAIT P1, [UR6+0x1e0], R2 ;  /* 0x0001e002ff0075a7 */ /* 0x000e640008021106 */
[----:B-1----:R-:W-:Y:S09]  /*4ca0*/  @!P1 BRA `(.L_x_98) ;  /* 0x0000004000409947 */ /* 0x002ff20003800000 */
.L_x_191:
[----:B------:R-:W-:Y:S02]  /*4cb0*/  @!UP1 UPRMT UR5, UR17, 0x654, UR5 ;  /* 0x0000065411059896 */ /* 0x000fe40008000005 */
[----:B------:R-:W-:Y:S01]  /*4cc0*/  ULOP3.LUT UR6, UR24, 0xffff, URZ, 0xc0, !UPT ;  /* 0x0000ffff18067892 */ /* 0x000fe2000f8ec0ff */
[----:B----4-:R-:W-:-:S03]  /*4cd0*/  UMOV UR8, 0xffff ;  /* 0x0000ffff00087882 */ /* 0x010fc60000000000 */
[----:B------:R-:W-:-:S03]  /*4ce0*/  USHF.R.U32.HI UR6, URZ, 0x5, UR6 ;  /* 0x00000005ff067899 */ /* 0x000fc60008011606 */
[----:B------:R-:W-:Y:S01]  /*4cf0*/  @!P0 SYNCS.ARRIVE.TRANS64.RED.A1T0 RZ, [UR5], RZ ;  /* 0x000000ffffff89a7 */ /* 0x000fe20008100405 */
[----:B------:R-:W-:Y:S01]  /*4d00*/  NOP ;  /* 0x0000000000007918 */ /* 0x000fe20000000000 */
[----:B-1----:R-:W1:Y:S01]  /*4d10*/  LDS R0, [UR4+0x14] ;  /* 0x00001404ff007984 */ /* 0x002e620008000800 */
[----:B------:R-:W-:Y:S01]  /*4d20*/  USHF.L.U32 UR8, UR8, UR6, URZ ;  /* 0x0000000608087299 */ /* 0x000fe200080006ff */
[----:B------:R-:W-:Y:S02]  /*4d30*/  UMOV UR5, 0x1 ;  /* 0x0000000100057882 */ /* 0x000fe40000000000 */
[----:B------:R-:W-:-:S03]  /*4d40*/  USHF.L.U32 UR5, UR5, UR6, URZ ;  /* 0x0000000605057299 */ /* 0x000fc600080006ff */
[----:B-1----:R-:W-:-:S04]  /*4d50*/  LOP3.LUT R0, R0, UR8, RZ, 0xc0, !PT ;  /* 0x0000000800007c12 */ /* 0x002fc8000f8ec0ff */
[----:B------:R-:W-:-:S13]  /*4d60*/  ISETP.NE.AND P0, PT, R0, UR8, PT ;  /* 0x0000000800007c0c */ /* 0x000fda000bf05270 */
[----:B------:R-:W-:Y:S05]  /*4d70*/  @P0 BRA `(.L_x_99) ;  /* 0x0000000000580947 */ /* 0x000fea0003800000 */
[----:B------:R-:W1:Y:S02]  /*4d80*/  LDS R0, [UR4+0x18] ;  /* 0x00001804ff007984 */ /* 0x000e640008000800 */
[----:B-1----:R-:W-:-:S04]  /*4d90*/  LOP3.LUT R0, R0, UR5, RZ, 0xc0, !PT ;  /* 0x0000000500007c12 */ /* 0x002fc8000f8ec0ff */
[----:B------:R-:W-:-:S13]  /*4da0*/  ISETP.NE.AND P0, PT, R0, UR5, PT ;  /* 0x0000000500007c0c */ /* 0x000fda000bf05270 */
[----:B------:R-:W-:Y:S05]  /*4db0*/  @P0 BRA `(.L_x_100) ;  /* 0x00000000003c0947 */ /* 0x000fea0003800000 */
[----:B------:R-:W1:Y:S01]  /*4dc0*/  S2R R2, SR_LANEID ;  /* 0x0000000000027919 */ /* 0x000e620000000000 */
[----:B------:R-:W-:Y:S01]  /*4dd0*/  ULOP3.LUT UR8, URZ, UR8, URZ, 0x33, !UPT ;  /* 0x00000008ff087292 */ /* 0x000fe2000f8e33ff */
[----:B------:R-:W-:Y:S02]  /*4de0*/  VOTEU.ANY UR7, UPT, PT ;  /* 0x0000000000077886 */ /* 0x000fe400038e0100 */
[----:B------:R-:W-:-:S03]  /*4df0*/  UFLO.U32 UR7, UR7 ;  /* 0x00000007000772bd */ /* 0x000fc600080e0000 */
[----:B------:R-:W-:-:S04]  /*4e00*/  IMAD.U32 R0, RZ, RZ, UR8 ;  /* 0x00000008ff007e24 */ /* 0x000fc8000f8e00ff */
[----:B------:R2:W4:Y:S02]  /*4e10*/  REDUX UR6, R0 ;  /* 0x00000000000673c4 */ /* 0x0005240000000000 */
[----:B------:R1:W-:Y:S02]  /*4e20*/  UTCATOMSWS.AND URZ, UR8 ;  /* 0x0000000800ff79e3 */ /* 0x0003e40008000000 */
[----:B-1----:R-:W-:Y:S02]  /*4e30*/  ISETP.EQ.U32.AND P0, PT, R2, UR7, PT ;  /* 0x0000000702007c0c */ /* 0x002fe4000bf02070 */
[----:B--2---:R-:W-:Y:S02]  /*4e40*/  LOP3.LUT R0, RZ, UR5, RZ, 0x33, !PT ;  /* 0x00000005ff007c12 */ /* 0x004fe4000f8e33ff */
[----:B----4-:R-:W-:Y:S02]  /*4e50*/  MOV R2, UR6 ;  /* 0x0000000600027c02 */ /* 0x010fe40008000f00 */
[----:B------:R-:W1:Y:S07]  /*4e60*/  REDUX UR5, R0 ;  /* 0x00000000000573c4 */ /* 0x000e6e0000000000 */
[----:B------:R2:W-:Y:S01]  /*4e70*/  @P0 ATOMS.AND RZ, [UR4+0x14], R2 ;  /* 0x00001402ffff098c */ /* 0x0005e2000a800004 */
[----:B-1----:R-:W-:-:S05]  /*4e80*/  IMAD.U32 R0, RZ, RZ, UR5 ;  /* 0x00000005ff007e24 */ /* 0x002fca000f8e00ff */
[----:B------:R2:W-:Y:S01]  /*4e90*/  @P0 ATOMS.AND RZ, [UR4+0x18], R0 ;  /* 0x00001800ffff098c */ /* 0x0005e2000a800004 */
[----:B------:R-:W-:Y:S05]  /*4ea0*/  BRA `(.L_x_101) ;  /* 0x0000000000147947 */ /* 0x000fea0003800000 */
.L_x_100:
[----:B------:R-:W-:Y:S02]  /*4eb0*/  MOV R2, 0x4ed0 ;  /* 0x00004ed000027802 */ /* 0x000fe40000000f00 */
[----:B---3-5:R-:W-:Y:S05]  /*4ec0*/  CALL.REL.NOINC `($__internal_0_$__cuda_sm10x_tcgen05_guardrail_trap_col_being_dealloced_not_returned_by_alloc) ;  /* 0x0000004000547944 */ /* 0x028fea0003c00000 */
[----:B------:R-:W-:Y:S05]  /*4ed0*/  BRA `(.L_x_101) ;  /* 0x0000000000087947 */ /* 0x000fea0003800000 */
.L_x_99:
[----:B------:R-:W-:Y:S02]  /*4ee0*/  MOV R2, 0x4f00 ;  /* 0x00004f0000027802 */ /* 0x000fe40000000f00 */
[----:B---3-5:R-:W-:Y:S05]  /*4ef0*/  CALL.REL.NOINC `($__internal_2_$__cuda_sm10x_tcgen05_guardrail_trap_unallocated_columns_being_dealloced) ;  /* 0x0000004000607944 */ /* 0x028fea0003c00000 */
.L_x_101:
[----:B------:R-:W-:Y:S01]  /*4f00*/  NOP ;  /* 0x0000000000007918 */ /* 0x000fe20000000000 */
[----:B------:R-:W-:Y:S05]  /*4f10*/  EXIT ;  /* 0x000000000000794d */ /* 0x000fea0003800000 */
.L_x_72:
[----:B------:R-:W-:-:S09]  /*4f20*/  UISETP.NE.OR UP0, UPT, UR11, 0x3, !UP3 ;  /* 0x000000030b00788c */ /* 0x000fd2000df05670 */
[----:B------:R-:W-:Y:S05]  /*4f30*/  BRA.U UP0, `(.L_x_102) ;  /* 0x0000000900e87547 */ /* 0x000fea000b800000 */
[----:B------:R-:W1:Y:S01]  /*4f40*/  LDCU UR25, c[0x0][0x370] ;  /* 0x00006e00ff1977ac */ /* 0x000e620008000800 */
[----:B------:R-:W2:Y:S01]  /*4f50*/  LDC.64 R16, c[0x0][0x348] ;  /* 0x0000d200ff107b82 */ /* 0x000ea20000000a00 */
[----:B------:R-:W-:Y:S02]  /*4f60*/  HFMA2 R13, -RZ, RZ, 0, 0 ;  /* 0x00000000ff0d7431 */ /* 0x000fe400000001ff */
[----:B------:R-:W-:Y:S01]  /*4f70*/  IMAD.MOV.U32 R15, RZ, RZ, 0x1 ;  /* 0x00000001ff0f7424 */ /* 0x000fe200078e00ff */
[----:B------:R-:W1:Y:S01]  /*4f80*/  LDCU.128 UR20, c[0x0][0xb10] ;  /* 0x00016200ff1477ac */ /* 0x000e620008000c00 */
[----:B------:R-:W-:Y:S01]  /*4f90*/  IMAD.MOV.U32 R14, RZ, RZ, RZ ;  /* 0x000000ffff0e7224 */ /* 0x000fe200078e00ff */
[----:B------:R-:W-:Y:S01]  /*4fa0*/  MOV R12, 0x2000 ;  /* 0x00002000000c7802 */ /* 0x000fe20000000f00 */
[----:B------:R-:W3:Y:S01]  /*4fb0*/  LDCU UR24, c[0x0][0x374] ;  /* 0x00006e80ff1877ac */ /* 0x000ee20008000800 */
[----:B------:R-:W4:Y:S01]  /*4fc0*/  LDC.64 R2, c[0x0][0x888] ;  /* 0x00022200ff027b82 */ /* 0x000f220000000a00 */
[----:B------:R-:W3:Y:S01]  /*4fd0*/  LDCU UR13, c[0x0][0xb0c] ;  /* 0x00016180ff0d77ac */ /* 0x000ee20008000800 */
[----:B------:R-:W3:Y:S06]  /*4fe0*/  LDCU UR18, c[0x0][0xb20] ;  /* 0x00016400ff1277ac */ /* 0x000eec0008000800 */
[----:B------:R-:W2:Y:S01]  /*4ff0*/  LDC.64 R4, c[0x0][0x890] ;  /* 0x00022400ff047b82 */ /* 0x000ea20000000a00 */
[----:B------:R-:W3:Y:S01]  /*5000*/  LDCU UR4, c[0x0][0xb30] ;  /* 0x00016600ff0477ac */ /* 0x000ee20008000800 */
[----:B------:R-:W-:Y:S01]  /*5010*/  UMOV UR19, 0x400 ;  /* 0x0000040000137882 */ /* 0x000fe20000000000 */
[----:B------:R-:W-:-:S02]  /*5020*/  UISETP.GE.AND UP0, UPT, UR37, 0x1, UPT ;  /* 0x000000012500788c */ /* 0x000fc4000bf06270 */
[----:B------:R-:W-:Y:S02]  /*5030*/  ULEA UR19, UR54, UR19, 0x18 ;  /* 0x0000001336137291 */ /* 0x000fe4000f8ec0ff */
[----:B------:R-:W-:Y:S02]  /*5040*/  UP2UR UR5, UPR, URZ, 0x1 ;  /* 0x00000001ff057883 */ /* 0x000fe40008000000 */
[----:B-1----:R-:W-:Y:S02]  /*5050*/  UIMAD.WIDE.U32 UR10, UR25, UR20, URZ ;  /* 0x00000014190a72a5 */ /* 0x002fe4000f8e00ff */
[----:B------:R-:W-:Y:S02]  /*5060*/  UIADD3 UR5, UPT, UPT, UR19, 0x140, URZ ;  /* 0x0000014013057890 */ /* 0x000fe4000fffe0ff */
[----:B---3--:R-:W-:Y:S02]  /*5070*/  UIMAD.WIDE.U32 UR8, UR24, UR23, URZ ;  /* 0x00000017180872a5 */ /* 0x008fe4000f8e00ff */
[----:B------:R-:W-:-:S02]  /*5080*/  UPLOP3.LUT UP3, UPT, UPT, UPT, UPT, 0x40, 0x4 ;  /* 0x000000000004789c */ /* 0x000fc40003f6e870 */
[----:B------:R-:W-:Y:S01]  /*5090*/  UISETP.NE.AND UP4, UPT, UR37, 0x1, UPT ;  /* 0x000000012500788c */ /* 0x000fe2000bf85270 */
[----:B------:R-:W1:Y:S01]  /*50a0*/  LDCU.64 UR6, c[0x0][0xb28] ;  /* 0x00016500ff0677ac */ /* 0x000e620008000a00 */
[----:B------:R-:W-:Y:S02]  /*50b0*/  UISETP.NE.AND UP6, UPT, UR13, 0x1, UPT ;  /* 0x000000010d00788c */ /* 0x000fe4000bfc5270 */
[----:B------:R-:W-:Y:S02]  /*50c0*/  UISETP.NE.AND UP5, UPT, UR22, 0x1, UPT ;  /* 0x000000011600788c */ /* 0x000fe4000bfa5270 */
[----:B------:R-:W-:Y:S02]  /*50d0*/  UPRMT UR54, UR54, 0x654, UR5 ;  /* 0x0000065436367896 */ /* 0x000fe40008000005 */
[----:B------:R-:W-:Y:S02]  /*50e0*/  USHF.R.U32.HI UR28, URZ, UR21, UR11 ;  /* 0x00000015ff1c7299 */ /* 0x000fe4000801160b */
[----:B------:R-:W-:-:S02]  /*50f0*/  USHF.R.U32.HI UR27, URZ, UR18, UR9 ;  /* 0x00000012ff1b7299 */ /* 0x000fc40008011609 */
[----:B------:R-:W-:-:S11]  /*5100*/  UISETP.NE.AND UP2, UPT, UR4, 0x1, UPT ;  /* 0x000000010400788c */ /* 0x000fd6000bf45270 */
.L_x_110:
[C---:B------:R-:W-:Y:S02]  /*5110*/  LEA R7, R14.reuse, UR19, 0x3 ;  /* 0x000000130e077c11 */ /* 0x040fe4000f8e18ff */
[----:B------:R-:W-:Y:S02]  /*5120*/  SHF.L.U32 R0, R13, 0x1f, RZ ;  /* 0x0000001f0d007819 */ /* 0x000fe400000006ff */
[----:B------:R-:W-:Y:S02]  /*5130*/  LEA R8, R14, UR19, 0x4 ;  /* 0x000000130e087c11 */ /* 0x000fe4000f8e20ff */
[----:B---3--:R-:W3:Y:S02]  /*5140*/  SYNCS.PHASECHK.TRANS64.TRYWAIT P0, [R7+URZ+0x160], R0 ;  /* 0x00016000070075a7 */ /* 0x008ee400080011ff */
[----:B---3--:R-:W-:Y:S05]  /*5150*/  @!P0 BRA `(.L_x_103) ;  /* 0x0000003c002c8947 */ /* 0x008fea0003800000 */
.L_x_192:
[----:B------:R-:W1:Y:S01]  /*5160*/  LDS.128 R8, [R8+0x1f0] ;  /* 0x0001f00008087984 */ /* 0x000e620000000c00 */
[----:B------:R-:W-:Y:S01]  /*5170*/  UISETP.GE.AND UP0, UPT, UR37, 0x1, UPT ;  /* 0x000000012500788c */ /* 0x000fe2000bf06270 */
[----:B------:R-:W-:Y:S01]  /*5180*/  @!PT LDS RZ, [RZ] ;  /* 0x00000000fffff984 */ /* 0x000fe20000000800 */
[----:B------:R-:W-:Y:S01]  /*5190*/  @!PT LDS RZ, [RZ] ;  /* 0x00000000fffff984 */ /* 0x000fe20000000800 */
[----:B------:R-:W-:Y:S01]  /*51a0*/  @!PT LDS RZ, [RZ] ;  /* 0x00000000fffff984 */ /* 0x000fe20000000800 */
[----:B------:R-:W-:Y:S01]  /*51b0*/  @!PT LDS RZ, [RZ] ;  /* 0x00000000fffff984 */ /* 0x000fe20000000800 */
[----:B------:R2:W-:Y:S06]  /*51c0*/  MEMBAR.ALL.CTA ;  /* 0x0000000000007992 */ /* 0x0005ec0000008000 */
[----:B--2---:R-:W2:Y:S01]  /*51d0*/  FENCE.VIEW.ASYNC.S ;  /* 0x00000000000073c6 */ /* 0x004ea20000000000 */
[----:B-1----:R-:W-:Y:S11]  /*51e0*/  LOP3.LUT P0, RZ, R10, 0x1, RZ, 0xc0, !PT ;  /* 0x000000010aff7812 */ /* 0x002ff6000780c0ff */
[----:B------:R-:W-:Y:S02]  /*51f0*/  @!UPT UIADD3 URZ, UPT, UPT, URZ, URZ, URZ ;  /* 0x000000fffffff290 */ /* 0x000fe4000fffe0ff */
[----:B--2---:R-:W-:Y:S01]  /*5200*/  VOTEU.ANY UP1, P0 ;  /* 0x0000000000ff7886 */ /* 0x004fe20000020100 */
[----:B------:R-:W-:Y:S11]  /*5210*/  PLOP3.LUT P0, PT, PT, PT, UP1, 0x80, 0x8 ;  /* 0x000000000008781c */ /* 0x000ff60003f0f018 */
[----:B------:R-:W-:Y:S02]  /*5220*/  @!UPT UIADD3 URZ, UPT, UPT, URZ, URZ, URZ ;  /* 0x000000fffffff290 */ /* 0x000fe4000fffe0ff */
[----:B---3--:R-:W-:Y:S02]  /*5230*/  @P0 SHF.R.U32.HI R0, RZ, 0x10, R9 ;  /* 0x00000010ff000819 */ /* 0x008fe40000011609 */
[----:B------:R-:W-:Y:S02]  /*5240*/  @P0 MOV R6, R8 ;  /* 0x0000000800060202 */ /* 0x000fe40000000f00 */
[----:B------:R-:W-:Y:S01]  /*5250*/  @P0 R2UR UR4, R0 ;  /* 0x00000000000402ca */ /* 0x000fe200000e0000 */
[----:B------:R-:W-:Y:S01]  /*5260*/  VIADD R0, R7, 0x170 ;  /* 0x0000017007007836 */ /* 0x000fe20000000000 */
[----:B------:R-:W-:Y:S02]  /*5270*/  @P0 LOP3.LUT R8, R9, 0xffff, RZ, 0xc0, !PT ;  /* 0x0000ffff09080812 */ /* 0x000fe400078ec0ff */
[----:B------:R-:W-:Y:S02]  /*5280*/  @P0 R2UR UR8, R6 ;  /* 0x00000000060802ca */ /* 0x000fe400000e0000 */
[----:B------:R-:W-:Y:S02]  /*5290*/  PRMT R0, RZ, 0x654, R0 ;  /* 0x00000654ff007816 */ /* 0x000fe40000000000 */
[----:B------:R-:W-:Y:S02]  /*52a0*/  @P0 R2UR UR5, R8 ;  /* 0x00000000080502ca */ /* 0x000fe400000e0000 */
[----:B------:R1:W-:Y:S03]  /*52b0*/  SYNCS.ARRIVE.TRANS64.RED.A1T0 RZ, [R0+URZ], RZ ;  /* 0x000000ff00ff79a7 */ /* 0x0003e600081004ff */
[----:B------:R-:W-:Y:S04]  /*52c0*/  @UP1 UMOV UR29, UR4 ;  /* 0x00000004001d1c82 */ /* 0x000fe80008000000 */
[----:B------:R-:W-:Y:S04]  /*52d0*/  @UP1 UMOV UR15, UR8 ;  /* 0x00000008000f1c82 */ /* 0x000fe80008000000 */
[----:B------:R-:W-:Y:S01]  /*52e0*/  @UP1 UMOV UR14, UR5 ;  /* 0x00000005000e1c82 */ /* 0x000fe20008000000 */
[----:B------:R-:W-:Y:S05]  /*52f0*/  BRA.U !UP0, `(.L_x_104) ;  /* 0x0000000108947547 */ /* 0x000fea000b800000 */
[----:B------:R-:W-:Y:S02]  /*5300*/  UIMAD.WIDE.U32 UR30, UR14, UR23, URZ ;  /* 0x000000170e1e72a5 */ /* 0x000fe4000f8e00ff */
[----:B------:R-:W-:Y:S02]  /*5310*/  UIMAD.WIDE.U32 UR40, UR15, UR20, URZ ;  /* 0x000000140f2872a5 */ /* 0x000fe4000f8e00ff */
[----:B------:R-:W-:Y:S02]  /*5320*/  USEL UR4, UR24, UR27, !UP5 ;  /* 0x0000001b18047287 */ /* 0x000fe4000e800000 */
[----:B------:R-:W-:Y:S02]  /*5330*/  USHF.R.U32.HI UR32, URZ, UR18, UR31 ;  /* 0x00000012ff207299 */ /* 0x000fe4000801161f */
[----:B------:R-:W-:Y:S02]  /*5340*/  UIMAD.WIDE.U32 UR38, UR4, UR6, URZ ;  /* 0x00000006042672a5 */ /* 0x000fe4000f8e00ff */
[----:B------:R-:W-:Y:S02]  /*5350*/  USEL UR9, UR25, UR28, !UP6 ;  /* 0x0000001c19097287 */ /* 0x000fe4000f000000 */
[----:B------:R-:W-:Y:S02]  /*5360*/  USEL UR8, UR14, UR32, !UP5 ;  /* 0x000000200e087287 */ /* 0x000fe4000e800000 */
[----:B------:R-:W-:Y:S02]  /*5370*/  UIMAD.WIDE.U32 UR34, UR9, UR6, URZ ;  /* 0x00000006092272a5 */ /* 0x000fe4000f8e00ff */
[----:B------:R-:W-:Y:S02]  /*5380*/  UIMAD.WIDE.U32 UR16, UR8, UR6, URZ ;  /* 0x00000006081072a5 */ /* 0x000fe4000f8e00ff */
[----:B------:R-:W-:Y:S02]  /*5390*/  @UP4 USHF.R.U32.HI UR9, URZ, UR7, UR35 ;  /* 0x00000007ff094299 */ /* 0x000fe40008011623 */
[----:B------:R-:W-:Y:S02]  /*53a0*/  USHF.R.U32.HI UR17, URZ, UR7, UR17 ;  /* 0x00000007ff117299 */ /* 0x000fe40008011611 */
[----:B------:R-:W-:Y:S02]  /*53b0*/  UIMAD UR10, UR37, UR9, URZ ;  /* 0x00000009250a72a4 */ /* 0x000fe4000f8e02ff */
[----:B------:R-:W-:Y:S01]  /*53c0*/  USEL UR17, UR8, UR17, !UP4 ;  /* 0x0000001108117287 */ /* 0x000fe2000e000000 */
[----:B------:R-:W-:Y:S02]  /*53d0*/  UMOV UR31, UR41 ;  /* 0x00000029001f7c82 */ /* 0x000fe40008000000 */
[----:B------:R-:W-:Y:S02]  /*53e0*/  USHF.R.U32.HI UR30, URZ, UR21, UR31 ;  /* 0x00000015ff1e7299 */ /* 0x000fe4000801161f */
[----:B------:R-:W-:Y:S02]  /*53f0*/  UIADD3 UR16, UPT, UPT, -UR17, URZ, URZ ;  /* 0x000000ff11107290 */ /* 0x000fe4000fffe1ff */
[----:B------:R-:W-:Y:S02]  /*5400*/  USEL UR5, UR15, UR30, !UP6 ;  /* 0x0000001e0f057287 */ /* 0x000fe4000f000000 */
[----:B------:R-:W-:Y:S01]  /*5410*/  UIMAD UR16, UR37, UR16, UR8 ;  /* 0x00000010251072a4 */ /* 0x000fe2000f8e0208 */
[----:B------:R-:W-:Y:S02]  /*5420*/  UMOV UR31, UR39 ;  /* 0x00000027001f7c82 */ /* 0x000fe40008000000 */
[----:B------:R-:W-:Y:S04]  /*5430*/  @UP4 USHF.R.U32.HI UR4, URZ, UR7, UR31 ;  /* 0x00000007ff044299 */ /* 0x000fe8000801161f */
[----:B------:R-:W-:Y:S04]  /*5440*/  UIMAD UR4, UR37, UR4, URZ ;  /* 0x00000004250472a4 */ /* 0x000fe8000f8e02ff */
[----:B------:R-:W-:Y:S04]  /*5450*/  UISETP.GE.AND UP0, UPT, UR8, UR4, UPT ;  /* 0x000000040800728c */ /* 0x000fe8000bf06270 */
[----:B------:R-:W-:Y:S02]  /*5460*/  UISETP.GE.OR UP0, UPT, UR5, UR10, UP0 ;  /* 0x0000000a0500728c */ /* 0x000fe40008706670 */
[----:B------:R-:W-:Y:S09]  /*5470*/  UIMAD.WIDE.U32 UR10, UR5, UR6, URZ ;  /* 0x00000006050a72a5 */ /* 0x000ff2000f8e00ff */
[----:B------:R-:W-:Y:S04]  /*5480*/  @!UP0 USHF.R.U32.HI UR4, URZ, UR7, UR11 ;  /* 0x00000007ff048299 */ /* 0x000fe8000801160b */
[----:B------:R-:W-:Y:S04]  /*5490*/  @!UP0 USEL UR4, UR5, UR4, !UP4 ;  /* 0x0000000405048287 */ /* 0x000fe8000e000000 */
[----:B------:R-:W-:Y:S02]  /*54a0*/  @!UP0 UIMAD UR12, UR9, UR16, UR4 ;  /* 0x00000010090c82a4 */ /* 0x000fe4000f8e0204 */
[----:B------:R-:W-:Y:S02]  /*54b0*/  @!UP0 UIADD3 UR16, UPT, UPT, UR17, -UR4, URZ ;  /* 0x8000000411108290 */ /* 0x000fe4000fffe0ff */
[----:B------:R-:W-:Y:S02]  /*54c0*/  UIADD3 UR9, UPT, UPT, -UR5, URZ, URZ ;  /* 0x000000ff05097290 */ /* 0x000fe4000fffe1ff */
[----:B------:R-:W-:Y:S02]  /*54d0*/  UIADD3 UR4, UPT, UPT, -UR8, URZ, URZ ;  /* 0x000000ff08047290 */ /* 0x000fe4000fffe1ff */
[----:B------:R-:W-:Y:S02]  /*54e0*/  @!UP0 UIMAD UR8, UR16, UR37, UR5 ;  /* 0x00000025100882a4 */ /* 0x000fe4000f8e0205 */
[----:B------:R-:W-:Y:S02]  /*54f0*/  UIMAD UR15, UR13, UR9, UR15 ;  /* 0x000000090d0f72a4 */ /* 0x000fe4000f8e020f */
[----:B------:R-:W-:Y:S01]  /*5500*/  UIMAD UR14, UR22, UR4, UR14 ;  /* 0x00000004160e72a4 */ /* 0x000fe2000f8e020e */
[----:B------:R-:W-:Y:S02]  /*5510*/  @!UP0 UMOV UR5, UR12 ;  /* 0x0000000c00058c82 */ /* 0x000fe40008000000 */
[----:B------:R-:W-:Y:S02]  /*5520*/  UIMAD UR15, UR5, UR13, UR15 ;  /* 0x0000000d050f72a4 */ /* 0x000fe4000f8e020f */
[----:B------:R-:W-:Y:S11]  /*5530*/  UIMAD UR14, UR8, UR22, UR14 ;  /* 0x00000016080e72a4 */ /* 0x000ff6000f8e020e */
[----:B------:R-:W-:Y:S01]  /*5540*/  @!UPT UIADD3 URZ, UPT, UPT, URZ, URZ, URZ ;  /* 0x000000fffffff290 */ /* 0x000fe2000fffe0ff */
.L_x_104:
[----:B------:R-:W2:Y:S01]  /*5550*/  @!UP2 LDCU.128 UR8, c[0x0][0xb10] ;  /* 0x00016200ff08a7ac */ /* 0x000ea20008000c00 */
[C---:B------:R-:W-:Y:S02]  /*5560*/  ISETP.NE.U32.AND P1, PT, R4.reuse, RZ, PT ;  /* 0x000000ff0400720c */ /* 0x040fe40003f25070 */
[----:B------:R-:W-:Y:S02]  /*5570*/  ISETP.NE.U32.AND P0, PT, R4, RZ, PT ;  /* 0x000000ff0400720c */ /* 0x000fe40003f05070 */
[C---:B------:R-:W-:Y:S02]  /*5580*/  ISETP.NE.AND.EX P1, PT, R5.reuse, RZ, PT, P1 ;  /* 0x000000ff0500720c */ /* 0x040fe40003f25310 */
[----:B------:R-:W-:Y:S01]  /*5590*/  ISETP.NE.AND.EX P0, PT, R5, RZ, PT, P0 ;  /* 0x000000ff0500720c */ /* 0x000fe20003f05300 */
[----:B------:R-:W3:Y:S01]  /*55a0*/  @!UP2 LDCU UR5, c[0x0][0xb0c] ;  /* 0x00016180ff05a7ac */ /* 0x000ee20008000800 */
[----:B------:R-:W-:Y:S01]  /*55b0*/  SHF.L.U32 R6, R15, 0x1f, RZ ;  /* 0x0000001f0f067819 */ /* 0x000fe200000006ff */
[----:B--2---:R-:W-:Y:S04]  /*55c0*/  UIMAD.WIDE.U32 UR16, UR15, UR8, URZ ;  /* 0x000000080f1072a5 */ /* 0x004fe8000f8e00ff */
[----:B------:R-:W-:Y:S02]  /*55d0*/  @!UP2 USHF.R.U32.HI UR4, URZ, UR9, UR17 ;  /* 0x00000009ff04a299 */ /* 0x000fe40008011611 */
[----:B------:R-:W-:Y:S02]  /*55e0*/  UIMAD.WIDE.U32 UR16, UR14, UR11, URZ ;  /* 0x0000000b0e1072a5 */ /* 0x000fe4000f8e00ff */
[----:B---3--:R-:W-:Y:S04]  /*55f0*/  @!UP2 UISETP.NE.AND UP0, UPT, UR5, 0x1, UPT ;  /* 0x000000010500a88c */ /* 0x008fe8000bf05270 */
[----:B------:R-:W-:Y:S02]  /*5600*/  @!UP2 USEL UR8, UR15, UR4, !UP0 ;  /* 0x000000040f08a287 */ /* 0x000fe4000c000000 */
[----:B------:R-:W-:Y:S01]  /*5610*/  @!UP2 UISETP.NE.AND UP0, UPT, UR10, 0x1, UPT ;  /* 0x000000010a00a88c */ /* 0x000fe2000bf05270 */
[----:B------:R-:W2:Y:S02]  /*5620*/  @!UP2 LDCU UR4, c[0x0][0xb20] ;  /* 0x00016400ff04a7ac */ /* 0x000ea40008000800 */
[----:B--2---:R-:W-:Y:S04]  /*5630*/  @!UP2 USHF.R.U32.HI UR4, URZ, UR4, UR17 ;  /* 0x00000004ff04a299 */ /* 0x004fe80008011611 */
[----:B------:R-:W-:Y:S04]  /*5640*/  @!UP2 USEL UR9, UR14, UR4, !UP0 ;  /* 0x000000040e09a287 */ /* 0x000fe8000c000000 */
[----:B------:R-:W-:Y:S02]  /*5650*/  @!UP2 UIADD3 UR4, UPT, UPT, -UR8, UR9, URZ ;  /* 0x000000090804a290 */ /* 0x000fe4000fffe1ff */
[----:B------:R-:W-:Y:S02]  /*5660*/  @!UP2 UIADD3 UR8, UPT, UPT, UR8, -UR9, URZ ;  /* 0x800000090808a290 */ /* 0x000fe4000fffe0ff */
[----:B------:R-:W-:Y:S02]  /*5670*/  @!UP2 UIMAD UR15, UR4, UR5, UR15 ;  /* 0x00000005040fa2a4 */ /* 0x000fe4000f8e020f */
[----:B------:R-:W-:Y:S01]  /*5680*/  @!UP2 UIMAD UR14, UR8, UR10, UR14 ;  /* 0x0000000a080ea2a4 */ /* 0x000fe2000f8e020e */
[----:B------:R-:W-:Y:S11]  /*5690*/  BRA.U UP3, `(.L_x_105) ;  /* 0x0000000103107547 */ /* 0x000ff6000b800000 */
[----:B------:R-:W-:Y:S04]  /*56a0*/  MOV R7, UR26 ;  /* 0x0000001a00077c02 */ /* 0x000fe80008000f00 */
[----:B------:R-:W-:Y:S04]  /*56b0*/  SHF.L.U32 R7, R7, 0x1f, RZ ;  /* 0x0000001f07077819 */ /* 0x000fe800000006ff */
[----:B------:R-:W2:Y:S02]  /*56c0*/  SYNCS.PHASECHK.TRANS64.TRYWAIT P2, [UR19+0x158], R7 ;  /* 0x00015807ff0075a7 */ /* 0x000ea40008041113 */
[----:B--2---:R-:W-:Y:S05]  /*56d0*/  @!P2 BRA `(.L_x_106) ;  /* 0x0000003400e0a947 */ /* 0x004fea0003800000 */
.L_x_105:
[----:B------:R-:W-:Y:S05]  /*56e0*/  @!P1 BRA `(.L_x_107) ;  /* 0x00000000002c9947 */ /* 0x000fea0003800000 */
[----:B----4-:R-:W-:Y:S01]  /*56f0*/  ISETP.NE.U32.AND P1, PT, R2, RZ, PT ;  /* 0x000000ff0200720c */ /* 0x010fe20003f25070 */
[----:B------:R-:W-:Y:S03]  /*5700*/  IMAD.MOV.U32 R141, RZ, RZ, 0x1 ;  /* 0x00000001ff8d7424 */ /* 0x000fe600078e00ff */
[----:B------:R-:W-:Y:S11]  /*5710*/  ISETP.NE.AND.EX P1, PT, R3, RZ, PT, P1 ;  /* 0x000000ff0300720c */ /* 0x000ff60003f25310 */
[----:B------:R-:W-:Y:S02]  /*5720*/  @!UPT UIADD3 URZ, UPT, UPT, URZ, URZ, URZ ;  /* 0x000000fffffff290 */ /* 0x000fe4000fffe0ff */
[----:B------:R-:W2:Y:S01]  /*5730*/  @P1 LDC.64 R8, c[0x0][0x888] ;  /* 0x00022200ff081b82 */ /* 0x000ea20000000a00 */
[----:B-1----:R-:W-:Y:S04]  /*5740*/  @P1 IMAD R0, R4, UR36, RZ ;  /* 0x0000002404001c24 */ /* 0x002fe8000f8e02ff */
[----:B--2---:R-:W-:Y:S04]  /*5750*/  @P1 IMAD.WIDE R8, R0, 0x4, R8 ;  /* 0x0000000400081825 */ /* 0x004fe800078e0208 */
[----:B------:R-:W-:Y:S01]  /*5760*/  HFMA2 R0, -RZ, RZ, 0, 5.9604644775390625e-08 ;  /* 0x00000001ff007431 */ /* 0x000fe200000001ff */
[----:B-----5:R2:W5:Y:S04]  /*5770*/  @P1 LDG.E R71, desc[UR52][R8.64] ;  /* 0x0000003408471981 */ /* 0x020568000c1e1900 */
[----:B------:R-:W-:Y:S01]  /*5780*/  @!P1 PRMT R141, R0, 0x7610, R141 ;  /* 0x00007610008d9816 */ /* 0x000fe2000000008d */
[----:B--2---:R-:W3:Y:S06]  /*5790*/  @!P1 LDC R71, c[0x0][0x880] ;  /* 0x00022000ff479b82 */ /* 0x004eec0000000800 */
.L_x_107:
[----:B---3-5:R-:W-:Y:S01]  /*57a0*/  @!P0 FSETP.EQ.AND P1, PT, R71, RZ, PT ;  /* 0x000000ff4700820b */ /* 0x028fe20003f22000 */
[----:B------:R-:W-:Y:S01]  /*57b0*/  @!UPT UIADD3 URZ, UPT, UPT, URZ, URZ, URZ ;  /* 0x000000fffffff290 */ /* 0x000fe2000fffe0ff */
[----:B------:R-:W-:Y:S11]  /*57c0*/  @!P0 BRA `(.L_x_108) ;  /* 0x0000000000188947 */ /* 0x000ff60003800000 */
[----:B------:R-:W-:Y:S02]  /*57d0*/  LOP3.LUT P0, RZ, R141, 0xff, RZ, 0xc0, !PT ;  /* 0x000000ff8dff7812 */ /* 0x000fe4000780c0ff */
[----:B----4-:R-:W-:Y:S04]  /*57e0*/  ISETP.NE.U32.AND P1, PT, R2, RZ, PT ;  /* 0x000000ff0200720c */ /* 0x010fe80003f25070 */
[----:B------:R-:W-:Y:S04]  /*57f0*/  ISETP.NE.AND.EX P1, PT, R3, RZ, PT, P1 ;  /* 0x000000ff0300720c */ /* 0x000fe80003f25310 */
[----:B------:R-:W-:Y:S03]  /*5800*/  PLOP3.LUT P1, PT, P1, PT, PT, 0x8, 0x80 ;  /* 0x000000000080781c */ /* 0x000fe60000f2e170 */
[----:B------:R-:W-:Y:S11]  /*5810*/  @P0 FSETP.EQ.AND P1, PT, R71, RZ, PT ;  /* 0x000000ff4700020b */ /* 0x000ff60003f22000 */
[----:B------:R-:W-:Y:S02]  /*5820*/  @!UPT UIADD3 URZ, UPT, UPT, URZ, URZ, URZ ;  /* 0x000000fffffff290 */ /* 0x000fe4000fffe0ff */
.L_x_108:
[----:B------:R-:W2:Y:S01]  /*5830*/  SYNCS.PHASECHK.TRANS64.TRYWAIT P0, [UR19+0x148], R6 ;  /* 0x00014806ff0075a7 */ /* 0x000ea20008001113 */
[----:B------:R-:W-:Y:S02]  /*5840*/  ELECT P2, URZ, PT ;  /* 0x0000000000ff782f */ /* 0x000fe40003840000 */
[----:B------:R-:W-:Y:S01]  /*5850*/  IADD3 R14, PT, PT, R14, 0x1, RZ ;  /* 0x000000010e0e7810 */ /* 0x000fe20007ffe0ff */
[----:B--2---:R-:W-:Y:S10]  /*5860*/  @!P0 BRA `(.L_x_109) ;  /* 0x0000003400948947 */ /* 0x004ff40003800000 */
.L_x_195:
[----:B------:R-:W-:Y:S01]  /*5870*/  PLOP3.LUT P1, PT, P1, P2, PT, 0xf2, 0x2f ;  /* 0x00000000002f781c */ /* 0x000fe20000f25e72 */
[----:B------:R-:W-:Y:S01]  /*5880*/  UMOV UR16, 0x0 ;  /* 0x0000000000107882 */ /* 0x000fe20000000000 */
[----:B------:R-:W-:Y:S01]  /*5890*/  UMOV UR17, 0x10000000 ;  /* 0x1000000000117882 */ /* 0x000fe20000000000 */
[----:B------:R-:W-:Y:S01]  /*58a0*/  UMOV UR12, UR36 ;  /* 0x00000024000c7c82 */ /* 0x000fe20008000000 */
[----:B------:R-:W-:Y:S01]  /*58b0*/  LOP3.LUT R15, R15, 0x1, RZ, 0x3c, !PT ;  /* 0x000000010f0f7812 */ /* 0x000fe200078e3cff */
[----:B------:R-:W-:Y:S01]  /*58c0*/  UPLOP3.LUT UP3, UPT, UPT, UPT, UPT, 0x80, 0x8 ;  /* 0x000000000008789c */ /* 0x000fe20003f6f070 */
[----:B------:R-:W-:Y:S07]  /*58d0*/  UMOV UR36, UR29 ;  /* 0x0000001d00247c82 */ /* 0x000fee0008000000 */
[----:B-1----:R-:W-:Y:S01]  /*58e0*/  @!P1 IADD3 R6, P0, PT, R16, 0x580, RZ ;  /* 0x0000058010069810 */ /* 0x002fe20007f1e0ff */
[----:B------:R-:W-:Y:S03]  /*58f0*/  VOTEU.ALL UP0, P1 ;  /* 0x0000000000ff7886 */ /* 0x000fe60000800000 */
[----:B------:R-:W-:Y:S01]  /*5900*/  @!P1 R2UR UR5, R6 ;  /* 0x00000000060592ca */ /* 0x000fe200000e0000 */
[----:B------:R-:W-:Y:S01]  /*5910*/  @!P1 IMAD.X R0, RZ, RZ, R17, P0 ;  /* 0x000000ffff009224 */ /* 0x000fe200000e0611 */
[----:B------:R-:W-:Y:S01]  /*5920*/  @!UP0 USHF.L.U32 UR10, UR51, 0x6, URZ ;  /* 0x00000006330a8899 */ /* 0x000fe200080006ff */
[----:B------:R-:W-:Y:S01]  /*5930*/  ISETP.NE.AND P0, PT, R14, 0x2, PT ;  /* 0x000000020e00780c */ /* 0x000fe20003f05270 */
[----:B------:R-:W-:Y:S02]  /*5940*/  @!UP0 USHF.L.U32 UR11, UR50, 0x7, URZ ;  /* 0x00000007320b8899 */ /* 0x000fe400080006ff */
[----:B------:R-:W-:Y:S01]  /*5950*/  @!P1 R2UR UR4, R0 ;  /* 0x00000000000492ca */ /* 0x000fe200000e0000 */
[----:B------:R-:W-:Y:S01]  /*5960*/  @!UP0 UIADD3 UR8, UPT, UPT, UR19, 0x400, URZ ;  /* 0x0000040013088890 */ /* 0x000fe2000fffe0ff */
[----:B------:R-:W-:Y:S01]  /*5970*/  SEL R0, RZ, 0x1, P0 ;  /* 0x00000001ff007807 */ /* 0x000fe20000000000 */
[----:B------:R-:W-:Y:S01]  /*5980*/  @!UP0 UIADD3 UR9, UPT, UPT, UR19, 0x140, URZ ;  /* 0x0000014013098890 */ /* 0x000fe2000fffe0ff */
[----:B------:R-:W-:Y:S01]  /*5990*/  SEL R14, R14, RZ, P0 ;  /* 0x000000ff0e0e7207 */ /* 0x000fe20000000000 */
[----:B------:R-:W-:Y:S01]  /*59a0*/  VOTEU.ALL UP0, P1 ;  /* 0x0000000000ff7886 */ /* 0x000fe20000800000 */
[----:B------:R-:W-:Y:S01]  /*59b0*/  LOP3.LUT R13, R13, R0, RZ, 0x3c, !PT ;  /* 0x000000000d0d7212 */ /* 0x000fe200078e3cff */
[----:B------:R-:W-:Y:S01]  /*59c0*/  IMAD.U32 R6, RZ, RZ, UR5 ;  /* 0x00000005ff067e24 */ /* 0x000fe2000f8e00ff */
[----:B------:R-:W-:Y:S02]  /*59d0*/  UIADD3 UR51, UPT, UPT, UR14, UR48, URZ ;  /* 0x000000300e337290 */ /* 0x000fe4000fffe0ff */
[----:B------:R-:W-:Y:S03]  /*59e0*/  UIADD3 UR50, UPT, UPT, UR15, UR49, URZ ;  /* 0x000000310f327290 */ /* 0x000fe6000fffe0ff */
[----:B------:R-:W-:Y:S01]  /*59f0*/  IMAD.U32 R7, RZ, RZ, UR4 ;  /* 0x00000004ff077e24 */ /* 0x000fe2000f8e00ff */
[----:B------:R-:W-:Y:S04]  /*5a00*/  @!P1 R2UR UR4, R6 ;  /* 0x00000000060492ca */ /* 0x000fe800000e0000 */
[----:B------:R-:W-:Y:S11]  /*5a10*/  @!P1 R2UR UR5, R7 ;  /* 0x00000000070592ca */ /* 0x000ff600000e0000 */
[----:B------:R-:W-:Y:S02]  /*5a20*/  @!UPT UIADD3 URZ, UPT, UPT, URZ, URZ, URZ ;  /* 0x000000fffffff290 */ /* 0x000fe4000fffe0ff */
[----:B------:R3:W-:Y:S01]  /*5a30*/  @!UP0 UTMALDG.3D [UR8], [UR4], desc[UR16] ;  /* 0x00001008040085b4 */ /* 0x0007e20008011000 */
[----:B------:R3:W-:Y:S01]  /*5a40*/  @!P1 SYNCS.ARRIVE.TRANS64.RED.A0TR RZ, [UR19+0x140], R12 ;  /* 0x0001400cffff99a7 */ /* 0x0007e20008300413 */
[----:B------:R-:W-:Y:S01]  /*5a50*/  SYNCS.ARRIVE.TRANS64.RED.A1T0 RZ, [UR54], RZ ;  /* 0x000000ffffff79a7 */ /* 0x000fe20008100436 */
[----:B------:R-:W-:Y:S05]  /*5a60*/  BRA.U UP1, `(.L_x_110) ;  /* 0xfffffff501a87547 */ /* 0x000fea000b83ffff */
[----:B------:R-:W-:Y:S07]  /*5a70*/  MOV R0, UR19 ;  /* 0x0000001300007c02 */ /* 0x000fee0008000f00 */
.L_x_111:
[----:B-1--4-:R-:W-:-:S04]  /*5a80*/  SHF.L.U32 R2, R15, 0x1f, RZ ;  /* 0x0000001f0f027819 */ /* 0x012fc800000006ff */
[----:B------:R1:W2:Y:S03]  /*5a90*/  SYNCS.PHASECHK.TRANS64.TRYWAIT P0, [R0+URZ+0x148], R2 ;  /* 0x00014802000075a7 */ /* 0x0002a600080011ff */
[----:B--2---:R-:W-:Y:S05]  /*5aa0*/  @!P0 NANOSLEEP.SYNCS 0x989680 ;  /* 0x009896800000895d */ /* 0x004fea0003900000 */
[----:B------:R-:W2:Y:S02]  /*5ab0*/  @!P0 SYNCS.PHASECHK.TRANS64 P0, [R0+URZ+0x148], R2 ;  /* 0x00014802000085a7 */ /* 0x000ea400080010ff */
[----:B--23--:R-:W-:Y:S05]  /*5ac0*/  @P0 EXIT ;  /* 0x000000000000094d */ /* 0x00cfea0003800000 */
[----:B------:R-:W-:Y:S05]  /*5ad0*/  BRA `(.L_x_111) ;  /* 0xfffffffc00e87947 */ /* 0x000fea000383ffff */
.L_x_102:
[----:B------:R-:W-:-:S06]  /*5ae0*/  UISETP.GE.AND UP0, UPT, UR11, 0x4, UPT ;  /* 0x000000040b00788c */ /* 0x000fcc000bf06270 */
[----:B------:R-:W-:-:S13]  /*5af0*/  PLOP3.LUT P0, PT, PT, PT, UP0, 0x80, 0x8 ;  /* 0x000000000008781c */ /* 0x000fda0003f0f008 */
[----:B------:R-:W-:Y:S05]  /*5b00*/  @!P0 EXIT ;  /* 0x000000000000894d */ /* 0x000fea0003800000 */
[----:B------:R-:W-:Y:S01]  /*5b10*/  BAR.SYNC.DEFER_BLOCKING 0x6, 0xa0 ;  /* 0x0182800000007b1d */ /* 0x000fe20000010000 */
[C---:B------:R-:W-:Y:S01]  /*5b20*/  IMAD.SHL.U32 R2, R131.reuse, 0x40, RZ ;  /* 0x0000004083027824 */ /* 0x040fe200078e00ff */
[----:B------:R-:W-:Y:S01]  /*5b30*/  CS2R R146, SRZ ;  /* 0x0000000000927805 */ /* 0x000fe2000001ff00 */
[C---:B------:R-:W-:Y:S01]  /*5b40*/  IMAD.SHL.U32 R140, R131.reuse, 0x8, RZ ;  /* 0x00000008838c7824 */ /* 0x040fe200078e00ff */
[----:B------:R-:W-:Y:S01]  /*5b50*/  CS2R R144, SRZ ;  /* 0x0000000000907805 */ /* 0x000fe2000001ff00 */
[C---:B------:R-:W-:Y:S01]  /*5b60*/  IMAD.SHL.U32 R148, R131.reuse, 0x10, RZ ;  /* 0x0000001083947824 */ /* 0x040fe200078e00ff */
[----:B------:R-:W-:Y:S01]  /*5b70*/  UMOV UR57, 0x400 ;  /* 0x0000040000397882 */ /* 0x000fe20000000000 */
[----:B------:R-:W-:Y:S01]  /*5b80*/  LOP3.LUT R3, R2, 0x180, RZ, 0xc0, !PT ;  /* 0x0000018002037812 */ /* 0x000fe200078ec0ff */
[----:B------:R-:W-:Y:S01]  /*5b90*/  ULEA UR57, UR54, UR57, 0x18 ;  /* 0x0000003936397291 */ /* 0x000fe2000f8ec0ff */
[----:B------:R-:W1:Y:S01]  /*5ba0*/  LDC.64 R132, c[0x0][0x888] ;  /* 0x00022200ff847b82 */ /* 0x000e620000000a00 */
[----:B------:R-:W-:Y:S01]  /*5bb0*/  IMAD.U32 R69, R131, 0x10000, RZ ;  /* 0x0001000083457824 */ /* 0x000fe200078e00ff */
[----:B------:R-:W-:Y:S01]  /*5bc0*/  LOP3.LUT R140, R3, 0x30, R140, 0xf8, !PT ;  /* 0x00000030038c7812 */ /* 0x000fe200078ef88c */
[----:B------:R-:W-:Y:S01]  /*5bd0*/  UIADD3 UR4, UPT, UPT, UR57, 0x2400, URZ ;  /* 0x0000240039047890 */ /* 0x000fe2000fffe0ff */
[----:B------:R-:W-:Y:S01]  /*5be0*/  LOP3.LUT R150, R148, 0x20, RZ, 0xc0, !PT ;  /* 0x0000002094967812 */ /* 0x000fe200078ec0ff */
[----:B------:R-:W-:Y:S01]  /*5bf0*/  IMAD.MOV.U32 R68, RZ, RZ, RZ ;  /* 0x000000ffff447224 */ /* 0x000fe200078e00ff */
[----:B------:R-:W-:Y:S01]  /*5c00*/  LOP3.LUT R140, R140, 0x1e40, R2, 0xf8, !PT ;  /* 0x00001e408c8c7812 */ /* 0x000fe200078ef802 */
[----:B------:R-:W2:Y:S01]  /*5c10*/  LDCU UR59, c[0x0][0x370] ;  /* 0x00006e00ff3b77ac */ /* 0x000ea20008000800 */
[----:B------:R-:W3:Y:S01]  /*5c20*/  LDC.64 R138, c[0x0][0x890] ;  /* 0x00022400ff8a7b82 */ /* 0x000ee20000000a00 */
[----:B------:R-:W-:Y:S01]  /*5c30*/  LOP3.LUT R69, R69, 0x600000, RZ, 0xc0, !PT ;  /* 0x0060000045457812 */ /* 0x000fe200078ec0ff */
[----:B------:R-:W-:Y:S01]  /*5c40*/  IMAD.U32 R151, RZ, RZ, UR4 ;  /* 0x00000004ff977e24 */ /* 0x000fe2000f8e00ff */
[----:B------:R-:W-:Y:S01]  /*5c50*/  LOP3.LUT R148, R148, 0x40, RZ, 0xc0, !PT ;  /* 0x0000004094947812 */ /* 0x000fe200078ec0ff */
[----:B------:R-:W-:Y:S01]  /*5c60*/  VIADD R149, R140, UR57 ;  /* 0x000000398c957c36 */ /* 0x000fe20008000000 */
[----:B------:R-:W4:Y:S01]  /*5c70*/  LDCU.64 UR62, c[0x0][0x348] ;  /* 0x00006900ff3e77ac */ /* 0x000f220008000a00 */
[----:B------:R-:W2:Y:S02]  /*5c80*/  LDS R0, [UR57+0x210] ;  /* 0x00021039ff007984 */ /* 0x000ea40008000800 */
[----:B------:R-:W1:Y:S01]  /*5c90*/  LDC.64 R136, c[0x0][0x8b0] ;  /* 0x00022c00ff887b82 */ /* 0x000e620000000a00 */
[--C-:B------:R-:W-:Y:S01]  /*5ca0*/  IADD3 R150, PT, PT, -R150, 0x400, R149.reuse ;  /* 0x0000040096967810 */ /* 0x100fe20007ffe195 */
[----:B------:R-:W1:Y:S01]  /*5cb0*/  LDCU UR41, c[0x0][0xb0c] ;  /* 0x00016180ff2977ac */ /* 0x000e620008000800 */
[----:B------:R-:W-:-:S03]  /*5cc0*/  IADD3 R149, PT, PT, -R148, 0x400, R149 ;  /* 0x0000040094957810 */ /* 0x000fc60007ffe195 */
[----:B------:R-:W-:Y:S01]  /*5cd0*/  IMAD.IADD R148, R150, 0x1, -R148 ;  /* 0x0000000196947824 */ /* 0x000fe200078e0a94 */
[----:B------:R-:W1:Y:S01]  /*5ce0*/  LDCU UR55, c[0x0][0xb20] ;  /* 0x00016400ff3777ac */ /* 0x000e620008000800 */
[----:B------:R-:W1:Y:S01]  /*5cf0*/  LDC.64 R134, c[0x0][0x8a8] ;  /* 0x00022a00ff867b82 */ /* 0x000e620000000a00 */
[----:B------:R-:W1:Y:S01]  /*5d00*/  LDCU UR40, c[0x0][0xb30] ;  /* 0x00016600ff2877ac */ /* 0x000e620008000800 */
[----:B------:R-:W1:Y:S01]  /*5d10*/  LDCU.64 UR38, c[0x0][0xb28] ;  /* 0x00016500ff2677ac */ /* 0x000e620008000a00 */
[----:B------:R-:W1:Y:S01]  /*5d20*/  LDCU.128 UR44, c[0x0][0xb10] ;  /* 0x00016200ff2c77ac */ /* 0x000e620008000c00 */
[----:B------:R-:W1:Y:S01]  /*5d30*/  LDCU UR58, c[0x0][0x374] ;  /* 0x00006e80ff3a77ac */ /* 0x000e620008000800 */
[----:B------:R-:W-:Y:S01]  /*5d40*/  UIADD3 UR56, UPT, UPT, UR57, 0x400, URZ ;  /* 0x0000040039387890 */ /* 0x000fe2000fffe0ff */
[----:B--2-4-:R-:W-:-:S11]  /*5d50*/  IMAD.IADD R69, R0, 0x1, R69 ;  /* 0x0000000100457824 */ /* 0x014fd600078e0245 */
.L_x_129:
[----:B------:R-:W-:Y:S02]  /*5d60*/  LEA R3, R144, UR57, 0x3 ;  /* 0x0000003990037c11 */ /* 0x000fe4000f8e18ff */
[----:B------:R-:W-:Y:S02]  /*5d70*/  SHF.L.U32 R0, R146, 0x1f, RZ ;  /* 0x0000001f92007819 */ /* 0x000fe400000006ff */
[----:B------:R-:W-:Y:S02]  /*5d80*/  LEA R4, R144, UR57, 0x4 ;  /* 0x0000003990047c11 */ /* 0x000fe4000f8e20ff */
[----:B--2---:R-:W2:Y:S02]  /*5d90*/  SYNCS.PHASECHK.TRANS64.TRYWAIT P0, [R3+URZ+0x160], R0 ;  /* 0x00016000030075a7 */ /* 0x004ea400080011ff */
[----:B-12---:R-:W-:Y:S05]  /*5da0*/  @!P0 BRA `(.L_x_112) ;  /* 0x00000030005c8947 */ /* 0x006fea0003800000 */
.L_x_196:
[----:B------:R-:W4:Y:S01]  /*5db0*/  LDS.128 R4, [R4+0x1f0] ;  /* 0x0001f00004047984 */ /* 0x000f220000000c00 */
[----:B------:R-:W-:Y:S01]  /*5dc0*/  UISETP.GE.AND UP0, UPT, UR37, 0x1, UPT ;  /* 0x000000012500788c */ /* 0x000fe2000bf06270 */
[----:B------:R-:W-:Y:S01]  /*5dd0*/  @!PT LDS RZ, [RZ] ;  /* 0x00000000fffff984 */ /* 0x000fe20000000800 */
[----:B------:R-:W-:Y:S01]  /*5de0*/  @!PT LDS RZ, [RZ] ;  /* 0x00000000fffff984 */ /* 0x000fe20000000800 */
[----:B------:R-:W-:Y:S01]  /*5df0*/  @!PT LDS RZ, [RZ] ;  /* 0x00000000fffff984 */ /* 0x000fe20000000800 */
[----:B------:R-:W-:Y:S01]  /*5e00*/  @!PT LDS RZ, [RZ] ;  /* 0x00000000fffff984 */ /* 0x000fe20000000800 */
[----:B------:R1:W-:Y:S06]  /*5e10*/  MEMBAR.ALL.CTA ;  /* 0x0000000000007992 */ /* 0x0003ec0000008000 */
[----:B-1----:R-:W1:Y:S01]  /*5e20*/  FENCE.VIEW.ASYNC.S ;  /* 0x00000000000073c6 */ /* 0x002e620000000000 */
[----:B----4-:R-:W-:Y:S11]  /*5e30*/  LOP3.LUT P0, RZ, R6, 0x1, RZ, 0xc0, !PT ;  /* 0x0000000106ff7812 */ /* 0x010ff6000780c0ff */
[----:B------:R-:W-:Y:S02]  /*5e40*/  @!UPT UIADD3 URZ, UPT, UPT, URZ, URZ, URZ ;  /* 0x000000fffffff290 */ /* 0x000fe4000fffe0ff */
[----:B-1----:R-:W-:Y:S01]  /*5e50*/  VOTEU.ANY UP1, P0 ;  /* 0x0000000000ff7886 */ /* 0x002fe20000020100 */
[----:B------:R-:W-:Y:S01]  /*5e60*/  PLOP3.LUT P0, PT, PT, PT, UP1, 0x80, 0x8 ;  /* 0x000000000008781c */ /* 0x000fe20003f0f018 */
[----:B------:R-:W-:Y:S11]  /*5e70*/  UP2UR UR61, UPR, URZ, 0x2 ;  /* 0x00000002ff3d7883 */ /* 0x000ff60008000000 */
[----:B------:R-:W-:Y:S01]  /*5e80*/  @!UPT UIADD3 URZ, UPT, UPT, URZ, URZ, URZ ;  /* 0x000000fffffff290 */ /* 0x000fe2000fffe0ff */
[----:B--2---:R-:W-:Y:S02]  /*5e90*/  @P0 SHF.R.U32.HI R0, RZ, 0x10, R5 ;  /* 0x00000010ff000819 */ /* 0x004fe40000011605 */
        /* <DEDUP_REMOVED lines=13> */
[----:B------:R-:W-:Y:S02]  /*5f70*/  UISETP.NE.AND UP0, UPT, UR46, 0x1, UPT ;  /* 0x000000012e00788c */ /* 0x000fe4000bf05270 */
[----:B------:R-:W-:Y:S02]  /*5f80*/  USHF.R.U32.HI UR15, URZ, UR55, UR15 ;  /* 0x00000037ff0f7299 */ /* 0x000fe4000801160f */
[----:B------:R-:W-:Y:S02]  /*5f90*/  UIMAD.WIDE.U32 UR18, UR59, UR44, URZ ;  /* 0x0000002c3b1272a5 */ /* 0x000fe4000f8e00ff */
[----:B------:R-:W-:Y:S02]  /*5fa0*/  UIMAD.WIDE.U32 UR20, UR42, UR47, URZ ;  /* 0x0000002f2a1472a5 */ /* 0x000fe4000f8e00ff */
[----:B------:R-:W-:Y:S02]  /*5fb0*/  USEL UR4, UR58, UR15, !UP0 ;  /* 0x0000000f3a047287 */ /* 0x000fe4000c000000 */
[----:B------:R-:W-:Y:S02]  /*5fc0*/  UISETP.NE.AND UP2, UPT, UR37, 0x1, UPT ;  /* 0x000000012500788c */ /* 0x000fe4000bf45270 */
[----:B------:R-:W-:Y:S02]  /*5fd0*/  USHF.R.U32.HI UR14, URZ, UR45, UR19 ;  /* 0x0000002dff0e7299 */ /* 0x000fe40008011613 */
[----:B------:R-:W-:Y:S02]  /*5fe0*/  USHF.R.U32.HI UR15, URZ, UR55, UR21 ;  /* 0x00000037ff0f7299 */ /* 0x000fe40008011615 */
[----:B------:R-:W-:Y:S02]  /*5ff0*/  UIMAD.WIDE.U32 UR18, UR4, UR38, URZ ;  /* 0x00000026041272a5 */ /* 0x000fe4000f8e00ff */
[----:B------:R-:W-:Y:S02]  /*6000*/  UISETP.NE.AND UP1, UPT, UR41, 0x1, UPT ;  /* 0x000000012900788c */ /* 0x000fe4000bf25270 */
[----:B------:R-:W-:Y:S02]  /*6010*/  UIMAD.WIDE.U32 UR16, UR43, UR44, URZ ;  /* 0x0000002c2b1072a5 */ /* 0x000fe4000f8e00ff */
[----:B------:R-:W-:Y:S02]  /*6020*/  USEL UR8, UR42, UR15, !UP0 ;  /* 0x0000000f2a087287 */ /* 0x000fe4000c000000 */
[----:B------:R-:W-:Y:S02]  /*6030*/  USEL UR9, UR59, UR14, !UP1 ;  /* 0x0000000e3b097287 */ /* 0x000fe4000c800000 */
[----:B------:R-:W-:Y:S02]  /*6040*/  USHF.R.U32.HI UR14, URZ, UR45, UR17 ;  /* 0x0000002dff0e7299 */ /* 0x000fe40008011611 */
[----:B------:R-:W-:Y:S02]  /*6050*/  UIMAD.WIDE.U32 UR16, UR9, UR38, URZ ;  /* 0x00000026091072a5 */ /* 0x000fe4000f8e00ff */
[----:B------:R-:W-:Y:S02]  /*6060*/  USEL UR5, UR43, UR14, !UP1 ;  /* 0x0000000e2b057287 */ /* 0x000fe4000c800000 */
[----:B------:R-:W-:Y:S02]  /*6070*/  @UP2 USHF.R.U32.HI UR9, URZ, UR39, UR17 ;  /* 0x00000027ff092299 */ /* 0x000fe40008011611 */
[----:B------:R-:W-:Y:S02]  /*6080*/  UIMAD.WIDE.U32 UR12, UR8, UR38, URZ ;  /* 0x00000026080c72a5 */ /* 0x000fe4000f8e00ff */
[----:B------:R-:W-:Y:S02]  /*6090*/  UIMAD UR6, UR37, UR9, URZ ;  /* 0x00000009250672a4 */ /* 0x000fe4000f8e02ff */
[----:B------:R-:W-:Y:S01]  /*60a0*/  USHF.R.U32.HI UR11, URZ, UR39, UR13 ;  /* 0x00000027ff0b7299 */ /* 0x000fe2000801160d */
[----:B------:R-:W-:Y:S02]  /*60b0*/  UMOV UR15, UR19 ;  /* 0x00000013000f7c82 */ /* 0x000fe40008000000 */
[----:B------:R-:W-:Y:S02]  /*60c0*/  @UP2 USHF.R.U32.HI UR4, URZ, UR39, UR15 ;  /* 0x00000027ff042299 */ /* 0x000fe4000801160f */
[----:B------:R-:W-:Y:S02]  /*60d0*/  USEL UR12, UR8, UR11, !UP2 ;  /* 0x0000000b080c7287 */ /* 0x000fe4000d000000 */
[----:B------:R-:W-:Y:S02]  /*60e0*/  UIMAD UR4, UR37, UR4, URZ ;  /* 0x00000004250472a4 */ /* 0x000fe4000f8e02ff */
[----:B------:R-:W-:Y:S02]  /*60f0*/  UIADD3 UR11, UPT, UPT, -UR12, URZ, URZ ;  /* 0x000000ff0c0b7290 */ /* 0x000fe4000fffe1ff */
[----:B------:R-:W-:Y:S02]  /*6100*/  UISETP.GE.AND UP0, UPT, UR8, UR4, UPT ;  /* 0x000000040800728c */ /* 0x000fe4000bf06270 */
[----:B------:R-:W-:Y:S02]  /*6110*/  UIMAD UR11, UR37, UR11, UR8 ;  /* 0x0000000b250b72a4 */ /* 0x000fe4000f8e0208 */
[----:B------:R-:W-:Y:S02]  /*6120*/  UISETP.GE.OR UP0, UPT, UR5, UR6, UP0 ;  /* 0x000000060500728c */ /* 0x000fe40008706670 */
[----:B------:R-:W-:Y:S02]  /*6130*/  UIMAD.WIDE.U32 UR6, UR5, UR38, URZ ;  /* 0x00000026050672a5 */ /* 0x000fe4000f8e00ff */
[----:B------:R-:W-:Y:S04]  /*6140*/  UIADD3 UR6, UPT, UPT, -UR8, URZ, URZ ;  /* 0x000000ff08067290 */ /* 0x000fe8000fffe1ff */
[----:B------:R-:W-:Y:S03]  /*6150*/  UIMAD UR42, UR46, UR6, UR42 ;  /* 0x000000062e2a72a4 */ /* 0x000fe6000f8e022a */
[----:B------:R-:W-:Y:S02]  /*6160*/  @!UP0 USHF.R.U32.HI UR4, URZ, UR39, UR7 ;  /* 0x00000027ff048299 */ /* 0x000fe40008011607 */
[----:B------:R-:W-:Y:S02]  /*6170*/  UIADD3 UR7, UPT, UPT, -UR5, URZ, URZ ;  /* 0x000000ff05077290 */ /* 0x000fe4000fffe1ff */
[----:B------:R-:W-:Y:S02]  /*6180*/  @!UP0 USEL UR4, UR5, UR4, !UP2 ;  /* 0x0000000405048287 */ /* 0x000fe4000d000000 */
[----:B------:R-:W-:Y:S02]  /*6190*/  UIMAD UR43, UR41, UR7, UR43 ;  /* 0x00000007292b72a4 */ /* 0x000fe4000f8e022b */
[----:B------:R-:W-:Y:S02]  /*61a0*/  @!UP0 UIMAD UR10, UR9, UR11, UR4 ;  /* 0x0000000b090a82a4 */ /* 0x000fe4000f8e0204 */
[----:B------:R-:W-:Y:S04]  /*61b0*/  @!UP0 UIADD3 UR11, UPT, UPT, UR12, -UR4, URZ ;  /* 0x800000040c0b8290 */ /* 0x000fe8000fffe0ff */
[----:B------:R-:W-:Y:S03]  /*61c0*/  @!UP0 UIMAD UR8, UR11, UR37, UR5 ;  /* 0x000000250b0882a4 */ /* 0x000fe6000f8e0205 */
[----:B------:R-:W-:Y:S02]  /*61d0*/  @!UP0 UMOV UR5, UR10 ;  /* 0x0000000a00058c82 */ /* 0x000fe40008000000 */
[----:B------:R-:W-:Y:S02]  /*61e0*/  UIMAD UR43, UR5, UR41, UR43 ;  /* 0x00000029052b72a4 */ /* 0x000fe4000f8e022b */
[----:B------:R-:W-:Y:S11]  /*61f0*/  UIMAD UR42, UR8, UR46, UR42 ;  /* 0x0000002e082a72a4 */ /* 0x000ff6000f8e022a */
[----:B------:R-:W-:Y:S01]  /*6200*/  @!UPT UIADD3 URZ, UPT, UPT, URZ, URZ, URZ ;  /* 0x000000fffffff290 */ /* 0x000fe2000fffe0ff */
.L_x_113:
[----:B------:R-:W-:Y:S01]  /*6210*/  UISETP.NE.AND UP0, UPT, UR40, 0x1, UPT ;  /* 0x000000012800788c */ /* 0x000fe2000bf05270 */
[----:B------:R-:W-:Y:S10]  /*6220*/  IADD3 R144, PT, PT, R144, 0x1, RZ ;  /* 0x0000000190907810 */ /* 0x000ff40007ffe0ff */
[----:B------:R-:W2:Y:S01]  /*6230*/  @!UP0 LDCU.128 UR8, c[0x0][0xb10] ;  /* 0x00016200ff0887ac */ /* 0x000ea20008000c00 */
[----:B------:R-:W4:Y:S01]  /*6240*/  @!UP0 LDCU UR5, c[0x0][0xb0c] ;  /* 0x00016180ff0587ac */ /* 0x000f220008000800 */
[----:B------:R-:W3:Y:S01]  /*6250*/  @!UP0 LDCU UR4, c[0x0][0xb20] ;  /* 0x00016400ff0487ac */ /* 0x000ee20008000800 */
[----:B--2---:R-:W-:Y:S02]  /*6260*/  UIMAD.WIDE.U32 UR6, UR43, UR8, URZ ;  /* 0x000000082b0672a5 */ /* 0x004fe4000f8e00ff */
[----:B------:R-:W-:Y:S02]  /*6270*/  UIMAD.WIDE.U32 UR12, UR42, UR11, URZ ;  /* 0x0000000b2a0c72a5 */ /* 0x000fe4000f8e00ff */
[----:B------:R-:W-:Y:S02]  /*6280*/  @!UP0 UISETP.NE.AND UP1, UPT, UR10, 0x1, UPT ;  /* 0x000000010a00888c */ /* 0x000fe4000bf25270 */
[----:B------:R-:W-:Y:S02]  /*6290*/  @!UP0 USHF.R.U32.HI UR7, URZ, UR9, UR7 ;  /* 0x00000009ff078299 */ /* 0x000fe40008011607 */
[----:B----4-:R-:W-:Y:S02]  /*62a0*/  @!UP0 UISETP.NE.AND UP2, UPT, UR5, 0x1, UPT ;  /* 0x000000010500888c */ /* 0x010fe4000bf45270 */
[----:B---3--:R-:W-:Y:S02]  /*62b0*/  @!UP0 USHF.R.U32.HI UR4, URZ, UR4, UR13 ;  /* 0x00000004ff048299 */ /* 0x008fe4000801160d */
[----:B------:R-:W-:Y:S02]  /*62c0*/  @!UP0 USEL UR7, UR43, UR7, !UP2 ;  /* 0x000000072b078287 */ /* 0x000fe4000d000000 */
[----:B------:R-:W-:Y:S04]  /*62d0*/  @!UP0 USEL UR6, UR42, UR4, !UP1 ;  /* 0x000000042a068287 */ /* 0x000fe8000c800000 */
[----:B------:R-:W-:Y:S02]  /*62e0*/  @!UP0 UIADD3 UR4, UPT, UPT, -UR7, UR6, URZ ;  /* 0x0000000607048290 */ /* 0x000fe4000fffe1ff */
[----:B------:R-:W-:Y:S02]  /*62f0*/  @!UP0 UIADD3 UR6, UPT, UPT, UR7, -UR6, URZ ;  /* 0x8000000607068290 */ /* 0x000fe4000fffe0ff */
[----:B------:R-:W-:Y:S02]  /*6300*/  @!UP0 UIMAD UR43, UR4, UR5, UR43 ;  /* 0x00000005042b82a4 */ /* 0x000fe4000f8e022b */
[----:B------:R-:W-:Y:S02]  /*6310*/  @!UP0 UIMAD UR42, UR6, UR10, UR42 ;  /* 0x0000000a062a82a4 */ /* 0x000fe4000f8e022a */
[----:B------:R-:W-:Y:S09]  /*6320*/  ULOP3.LUT UP0, URZ, UR56, 0x1b0, URZ, 0xc0, !UPT ;  /* 0x000001b038ff7892 */ /* 0x000ff2000f80c0ff */
[----:B------:R-:W-:Y:S05]  /*6330*/  BRA.U !UP0, `(.L_x_114) ;  /* 0x0000000108407547 */ /* 0x000fea000b800000 */
[----:B------:R-:W2:Y:S01]  /*6340*/  LDCU.64 UR8, c[0x4][0x80] ;  /* 0x01001000ff0877ac */ /* 0x000ea20008000a00 */
[----:B------:R-:W-:Y:S01]  /*6350*/  MOV R3, 0x0 ;  /* 0x0000000000037802 */ /* 0x000fe20000000f00 */
[----:B------:R-:W-:Y:S02]  /*6360*/  HFMA2 R12, -RZ, RZ, 0, 5.9604644775390625e-08 ;  /* 0x00000001ff0c7431 */ /* 0x000fe400000001ff */
[----:B------:R-:W-:Y:S02]  /*6370*/  IMAD.MOV.U32 R8, RZ, RZ, 0x70 ;  /* 0x00000070ff087424 */ /* 0x000fe400078e00ff */
[----:B------:R-:W-:Y:S01]  /*6380*/  IMAD.MOV.U32 R13, RZ, RZ, RZ ;  /* 0x000000ffff0d7224 */ /* 0x000fe200078e00ff */
[----:B------:R-:W3:Y:S01]  /*6390*/  LDCU.64 UR6, c[0x4][0x88] ;  /* 0x01001100ff0677ac */ /* 0x000ee20008000a00 */
[----:B------:R-:W4:Y:S01]  /*63a0*/  LDC.64 R2, c[0x4][R3] ;  /* 0x0100000003027b82 */ /* 0x000f220000000a00 */
[----:B------:R-:W1:Y:S01]  /*63b0*/  LDCU.64 UR4, c[0x4][0x8] ;  /* 0x01000100ff0477ac */ /* 0x000e620008000a00 */
[----:B--2---:R-:W-:Y:S01]  /*63c0*/  MOV R5, UR9 ;  /* 0x0000000900057c02 */ /* 0x004fe20008000f00 */
[----:B------:R-:W-:Y:S01]  /*63d0*/  IMAD.U32 R4, RZ, RZ, UR8 ;  /* 0x00000008ff047e24 */ /* 0x000fe2000f8e00ff */
[----:B---3--:R-:W-:Y:S01]  /*63e0*/  MOV R7, UR7 ;  /* 0x0000000700077c02 */ /* 0x008fe20008000f00 */
[----:B------:R-:W-:Y:S01]  /*63f0*/  IMAD.U32 R6, RZ, RZ, UR6 ;  /* 0x00000006ff067e24 */ /* 0x000fe2000f8e00ff */
[----:B-1----:R-:W-:Y:S01]  /*6400*/  MOV R11, UR5 ;  /* 0x00000005000b7c02 */ /* 0x002fe20008000f00 */
[----:B------:R-:W-:Y:S02]  /*6410*/  IMAD.U32 R10, RZ, RZ, UR4 ;  /* 0x00000004ff0a7e24 */ /* 0x000fe4000f8e00ff */
[----:B------:R-:W-:Y:S07]  /*6420*/  LEPC R20, `(.L_x_114) ;  /* 0x000000001014794e */ /* 0x000fee0000000000 */
[----:B----45:R-:W-:Y:S05]  /*6430*/  CALL.ABS.NOINC R2 ;  /* 0x0000000002007343 */ /* 0x030fea0003c00000 */
.L_x_114:
[----:B------:R-:W-:Y:S01]  /*6440*/  LOP3.LUT P0, RZ, R151, 0x1b0, RZ, 0xc0, !PT ;  /* 0x000001b097ff7812 */ /* 0x000fe2000780c0ff */
[----:B------:R-:W-:Y:S11]  /*6450*/  BSSY.RECONVERGENT B6, `(.L_x_115) ;  /* 0x0000013000067945 */ /* 0x000ff60003800200 */
[----:B------:R-:W-:Y:S01]  /*6460*/  @!UPT UIADD3 URZ, UPT, UPT, URZ, URZ, URZ ;  /* 0x000000fffffff290 */ /* 0x000fe2000fffe0ff */
[----:B------:R-:W-:Y:S05]  /*6470*/  @!P0 BRA `(.L_x_116) ;  /* 0x0000000000408947 */ /* 0x000fea0003800000 */
        /* <DEDUP_REMOVED lines=16> */
.L_x_116:
[----:B------:R-:W-:Y:S05]  /*6580*/  BSYNC.RECONVERGENT B6 ;  /* 0x0000000000067941 */ /* 0x000fea0003800200 */
.L_x_115:
[----:B------:R-:W-:Y:S02]  /*6590*/  ISETP.NE.U32.AND P0, PT, R132, RZ, PT ;  /* 0x000000ff8400720c */ /* 0x000fe40003f05070 */
[C---:B------:R-:W-:Y:S02]  /*65a0*/  ISETP.NE.U32.AND P2, PT, R138.reuse, RZ, PT ;  /* 0x000000ff8a00720c */ /* 0x040fe40003f45070 */
[----:B------:R-:W-:Y:S02]  /*65b0*/  ISETP.NE.AND.EX P0, PT, R133, RZ, PT, P0 ;  /* 0x000000ff8500720c */ /* 0x000fe40003f05300 */
[----:B------:R-:W-:Y:S02]  /*65c0*/  ISETP.NE.U32.AND P4, PT, R138, RZ, PT ;  /* 0x000000ff8a00720c */ /* 0x000fe40003f85070 */
[C---:B------:R-:W-:Y:S02]  /*65d0*/  ISETP.NE.AND.EX P2, PT, R139.reuse, RZ, P0, P2 ;  /* 0x000000ff8b00720c */ /* 0x040fe40000745320 */
[----:B------:R-:W-:Y:S02]  /*65e0*/  ISETP.NE.AND.EX P4, PT, R139, RZ, PT, P4 ;  /* 0x000000ff8b00720c */ /* 0x000fe40003f85340 */
[----:B------:R-:W-:Y:S02]  /*65f0*/  ISETP.NE.U32.AND P5, PT, R136, RZ, PT ;  /* 0x000000ff8800720c */ /* 0x000fe40003fa5070 */
[----:B------:R-:W-:Y:S02]  /*6600*/  PLOP3.LUT P0, PT, PT, PT, PT, 0x8, 0x80 ;  /* 0x000000000080781c */ /* 0x000fe40003f0e170 */
[----:B------:R-:W-:Y:S05]  /*6610*/  ISETP.NE.AND.EX P5, PT, R137, RZ, PT, P5 ;  /* 0x000000ff8900720c */ /* 0x000fea0003fa5350 */
[----:B------:R-:W-:Y:S02]  /*6620*/  @!P2 ISETP.NE.U32.AND P1, PT, R132, RZ, PT ;  /* 0x000000ff8400a20c */ /* 0x000fe40003f25070 */
[----:B------:R-:W-:Y:S02]  /*6630*/  @!P2 PLOP3.LUT P0, PT, P4, PT, PT, 0x80, 0x8 ;  /* 0x000000000008a81c */ /* 0x000fe4000270f070 */
[----:B------:R-:W-:Y:S01]  /*6640*/  @!P2 ISETP.NE.AND.EX P1, PT, R133, RZ, PT, P1 ;  /* 0x000000ff8500a20c */ /* 0x000fe20003f25310 */
[----:B------:R-:W-:Y:S01]  /*6650*/  @!UPT UIADD3 URZ, UPT, UPT, URZ, URZ, URZ ;  /* 0x000000fffffff290 */ /* 0x000fe2000fffe0ff */
[----:B------:R-:W-:Y:S11]  /*6660*/  @!P4 BRA `(.L_x_117) ;  /* 0x00000000002cc947 */ /* 0x000ff60003800000 */
[----:B------:R-:W-:Y:S01]  /*6670*/  ISETP.NE.U32.AND P3, PT, R132, RZ, PT ;  /* 0x000000ff8400720c */ /* 0x000fe20003f65070 */
        /* <DEDUP_REMOVED lines=10> */
.L_x_117:
[----:B------:R-:W-:Y:S05]  /*6720*/  @!P5 BRA `(.L_x_118) ;  /* 0x000000000020d947 */ /* 0x000fea0003800000 */
[----:B------:R-:W-:Y:S04]  /*6730*/  ISETP.NE.U32.AND P3, PT, R134, RZ, PT ;  /* 0x000000ff8600720c */ /* 0x000fe80003f65070 */
[----:B------:R-:W-:Y:S11]  /*6740*/  ISETP.NE.AND.EX P3, PT, R135, RZ, PT, P3 ;  /* 0x000000ff8700720c */ /* 0x000ff60003f65330 */
[----:B------:R-:W-:Y:S02]  /*6750*/  @!UPT UIADD3 URZ, UPT, UPT, URZ, URZ, URZ ;  /* 0x000000fffffff290 */ /* 0x000fe4000fffe0ff */
[----:B------:R-:W2:Y:S01]  /*6760*/  @P3 LDC.64 R2, c[0x0][0x8a8] ;  /* 0x00022a00ff023b82 */ /* 0x000ea20000000a00 */
[----:B-1----:R-:W-:Y:S04]  /*6770*/  @P3 IMAD R0, R136, UR36, RZ ;  /* 0x0000002488003c24 */ /* 0x002fe8000f8e02ff */
[----:B--2---:R-:W-:Y:S05]  /*6780*/  @P3 IMAD.WIDE R2, R0, 0x4, R2 ;  /* 0x0000000400023825 */ /* 0x004fea00078e0202 */
[----:B-----5:R2:W5:Y:S02]  /*6790*/  @P3 LDG.E R70, desc[UR52][R2.64] ;  /* 0x0000003402463981 */ /* 0x020564000c1e1900 */
[----:B--2---:R-:W4:Y:S02]  /*67a0*/  @!P3 LDC R70, c[0x0][0x8a0] ;  /* 0x00022800ff46bb82 */ /* 0x004f240000000800 */
.L_x_118:
[----:B---3-5:R-:W-:Y:S01]  /*67b0*/  @!P2 FSETP.NEU.AND P3, PT, R71, RZ, PT ;  /* 0x000000ff4700a20b */ /* 0x028fe20003f6d000 */
[----:B------:R-:W-:Y:S01]  /*67c0*/  BSSY B1, `(.L_x_119) ;  /* 0x000003f000017945 */ /* 0x000fe20003800000 */
[----:B------:R-:W-:Y:S02]  /*67d0*/  @!P2 SEL R2, RZ, 0xffffffff, P1 ;  /* 0xffffffffff02a807 */ /* 0x000fe40000800000 */
[----:B------:R-:W-:Y:S02]  /*67e0*/  CS2R R18, SRZ ;  /* 0x0000000000127805 */ /* 0x000fe4000001ff00 */
[----:B-1----:R-:W-:Y:S02]  /*67f0*/  @!P2 SEL R0, RZ, 0xffffffff, P3 ;  /* 0xffffffffff00a807 */ /* 0x002fe40001800000 */
[----:B------:R-:W-:Y:S02]  /*6800*/  CS2R R16, SRZ ;  /* 0x0000000000107805 */ /* 0x000fe4000001ff00 */
[----:B------:R-:W-:Y:S02]  /*6810*/  @!P2 LOP3.LUT P1, RZ, R141, 0xff, RZ, 0xc0, !PT ;  /* 0x000000ff8dffa812 */ /* 0x000fe4000782c0ff */
[----:B------:R-:W-:Y:S02]  /*6820*/  CS2R R26, SRZ ;  /* 0x00000000001a7805 */ /* 0x000fe4000001ff00 */
[----:B------:R-:W-:Y:S02]  /*6830*/  LEA R143, R68, UR57, 0x3 ;  /* 0x00000039448f7c11 */ /* 0x000fe4000f8e18ff */
[----:B------:R-:W-:Y:S02]  /*6840*/  CS2R R24, SRZ ;  /* 0x0000000000187805 */ /* 0x000fe4000001ff00 */
[----:B------:R-:W-:Y:S01]  /*6850*/  @P0 SEL R0, R2, R0, !P1 ;  /* 0x0000000002000207 */ /* 0x000fe20004800000 */
[----:B------:R-:W-:Y:S01]  /*6860*/  IMAD R2, R68, 0x40, R69 ;  /* 0x0000004044027824 */ /* 0x000fe200078e0245 */
[----:B------:R-:W-:Y:S02]  /*6870*/  SHF.L.U32 R4, R147, 0x1f, RZ ;  /* 0x0000001f93047819 */ /* 0x000fe400000006ff */
[----:B------:R-:W-:Y:S02]  /*6880*/  CS2R R30, SRZ ;  /* 0x00000000001e7805 */ /* 0x000fe4000001ff00 */
[----:B------:R-:W-:Y:S02]  /*6890*/  @!P2 LOP3.LUT R0, R0, 0x1, RZ, 0xc0, !PT ;  /* 0x000000010000a812 */ /* 0x000fe400078ec0ff */
[----:B------:R-:W-:Y:S02]  /*68a0*/  CS2R R28, SRZ ;  /* 0x00000000001c7805 */ /* 0x000fe4000001ff00 */
[----:B------:R-:W-:Y:S02]  /*68b0*/  PLOP3.LUT P5, PT, PT, PT, PT, 0x8, 0x80 ;  /* 0x000000000080781c */ /* 0x000fe40003fae170 */
[----:B------:R-:W-:Y:S02]  /*68c0*/  CS2R R34, SRZ ;  /* 0x0000000000227805 */ /* 0x000fe4000001ff00 */
[----:B------:R-:W-:Y:S02]  /*68d0*/  ISETP.NE.U32.OR P2, PT, R0, 0x1, P2 ;  /* 0x000000010000780c */ /* 0x000fe40001745470 */
[----:B------:R-:W-:Y:S11]  /*68e0*/  CS2R R32, SRZ ;  /* 0x0000000000207805 */ /* 0x000ff6000001ff00 */
[----:B------:R-:W-:Y:S04]  /*68f0*/  @P2 SHF.L.U32 R0, R145, 0x1f, RZ ;  /* 0x0000001f91002819 */ /* 0x000fe800000006ff */
[----:B------:R-:W1:Y:S01]  /*6900*/  @P2 SYNCS.PHASECHK.TRANS64.TRYWAIT P0, [UR57+0x140], R0 ;  /* 0x00014000ff0025a7 */ /* 0x000e620008001139 */
[----:B------:R2:W3:Y:S01]  /*6910*/  SYNCS.PHASECHK.TRANS64.TRYWAIT P3, [R143+URZ+0x180], R4 ;  /* 0x000180048f0075a7 */ /* 0x0004e200080611ff */
[----:B-1----:R-:W-:Y:S01]  /*6920*/  @P2 PLOP3.LUT P5, PT, P0, PT, PT, 0x8, 0x80 ;  /* 0x000000000080281c */ /* 0x002fe200007ae170 */
[----:B------:R-:W-:Y:S01]  /*6930*/  @!UPT UIADD3 URZ, UPT, UPT, URZ, URZ, URZ ;  /* 0x000000fffffff290 */ /* 0x000fe2000fffe0ff */
[----:B--23--:R-:W-:Y:S11]  /*6940*/  @!P2 BRA `(.L_x_120) ;  /* 0x000000000098a947 */ /* 0x00cff60003800000 */
[----:B------:R-:W-:Y:S01]  /*6950*/  ISETP.NE.U32.AND P0, PT, R132, RZ, PT ;  /* 0x000000ff8400720c */ /* 0x000fe20003f05070 */
[----:B------:R-:W-:Y:S01]  /*6960*/  BSSY B0, `(.L_x_121) ;  /* 0x0000016000007945 */ /* 0x000fe20003800000 */
[----:B------:R-:W-:Y:S02]  /*6970*/  FSETP.NEU.AND P2, PT, R71, RZ, PT ;  /* 0x000000ff4700720b */ /* 0x000fe40003f4d000 */
[----:B------:R-:W-:Y:S02]  /*6980*/  CS2R R34, SRZ ;  /* 0x0000000000227805 */ /* 0x000fe4000001ff00 */
[----:B------:R-:W-:Y:S02]  /*6990*/  ISETP.NE.AND.EX P0, PT, R133, RZ, PT, P0 ;  /* 0x000000ff8500720c */ /* 0x000fe40003f05300 */
[----:B------:R-:W-:Y:S02]  /*69a0*/  CS2R R32, SRZ ;  /* 0x0000000000207805 */ /* 0x000fe4000001ff00 */
[----:B------:R-:W-:Y:S02]  /*69b0*/  LOP3.LUT P1, RZ, R141, 0xff, RZ, 0xc0, !PT ;  /* 0x000000ff8dff7812 */ /* 0x000fe4000782c0ff */
[----:B------:R-:W-:Y:S02]  /*69c0*/  CS2R R30, SRZ ;  /* 0x00000000001e7805 */ /* 0x000fe4000001ff00 */
[----:B------:R-:W-:Y:S02]  /*69d0*/  SEL R0, RZ, 0xffffffff, P2 ;  /* 0xffffffffff007807 */ /* 0x000fe40001000000 */
[----:B------:R-:W-:Y:S02]  /*69e0*/  CS2R R28, SRZ ;  /* 0x00000000001c7805 */ /* 0x000fe4000001ff00 */
[----:B------:R-:W-:Y:S02]  /*69f0*/  SEL R3, RZ, 0xffffffff, P0 ;  /* 0xffffffffff037807 */ /* 0x000fe40000000000 */
[----:B------:R-:W-:Y:S02]  /*6a00*/  CS2R R26, SRZ ;  /* 0x00000000001a7805 */ /* 0x000fe4000001ff00 */
[----:B------:R-:W-:Y:S02]  /*6a10*/  CS2R R24, SRZ ;  /* 0x0000000000187805 */ /* 0x000fe4000001ff00 */
[----:B------:R-:W-:Y:S02]  /*6a20*/  CS2R R18, SRZ ;  /* 0x0000000000127805 */ /* 0x000fe4000001ff00 */
[----:B------:R-:W-:Y:S02]  /*6a30*/  @P4 SEL R0, R3, R0, !P1 ;  /* 0x0000000003004207 */ /* 0x000fe40004800000 */
[----:B------:R-:W-:Y:S02]  /*6a40*/  CS2R R16, SRZ ;  /* 0x0000000000107805 */ /* 0x000fe4000001ff00 */
[----:B------:R-:W-:Y:S04]  /*6a50*/  LOP3.LUT R0, R0, 0x1, RZ, 0xc0, !PT ;  /* 0x0000000100007812 */ /* 0x000fe800078ec0ff */
[----:B------:R-:W-:Y:S01]  /*6a60*/  ISETP.NE.U32.AND P0, PT, R0, 0x1, PT ;  /* 0x000000010000780c */ /* 0x000fe20003f05070 */
[----:B------:R-:W-:Y:S01]  /*6a70*/  @!UPT UIADD3 URZ, UPT, UPT, URZ, URZ, URZ ;  /* 0x000000fffffff290 */ /* 0x000fe2000fffe0ff */
[----:B------:R-:W-:Y:S11]  /*6a80*/  @!P5 BRA `(.L_x_122) ;  /* 0x00000000000cd947 */ /* 0x000ff60003800000 */
[----:B------:R-:W-:Y:S04]  /*6a90*/  SHF.L.U32 R3, R145, 0x1f, RZ ;  /* 0x0000001f91037819 */ /* 0x000fe800000006ff */
[----:B------:R-:W1:Y:S02]  /*6aa0*/  SYNCS.PHASECHK.TRANS64.TRYWAIT P1, [UR57+0x140], R3 ;  /* 0x00014003ff0075a7 */ /* 0x000e640008021139 */
[----:B-1----:R-:W-:Y:S05]  /*6ab0*/  @!P1 BRA `(.L_x_123) ;  /* 0x00000024002c9947 */ /* 0x002fea0003800000 */
.L_x_122:
[----:B------:R-:W-:Y:S05]  /*6ac0*/  BSYNC B0 ;  /* 0x0000000000007941 */ /* 0x000fea0003800000 */
.L_x_121:
[----:B------:R2:W3:Y:S01]  /*6ad0*/  @P0 LDS.128 R32, [R140+UR57+0x400] ;  /* 0x000400398c200984 */ /* 0x0004e20008000c00 */
[----:B------:R-:W-:Y:S01]  /*6ae0*/  UIADD3 UR4, UPT, UPT, UR57, 0x148, URZ ;  /* 0x0000014839047890 */ /* 0x000fe2000fffe0ff */
[----:B------:R-:W-:Y:S02]  /*6af0*/  LOP3.LUT R145, R145, 0x1, RZ, 0x3c, !PT ;  /* 0x0000000191917812 */ /* 0x000fe400078e3cff */
[----:B------:R2:W1:Y:S01]  /*6b00*/  @P0 LDS.128 R28, [R150+0x10] ;  /* 0x00001000961c0984 */ /* 0x0004620000000c00 */
[----:B------:R-:W-:Y:S03]  /*6b10*/  UPRMT UR4, UR54, 0x654, UR4 ;  /* 0x0000065436047896 */ /* 0x000fe60008000004 */
[----:B------:R2:W1:Y:S04]  /*6b20*/  @P0 LDS.128 R24, [R149+0x20] ;  /* 0x0000200095180984 */ /* 0x0004680000000c00 */
[----:B------:R2:W1:Y:S01]  /*6b30*/  @P0 LDS.128 R16, [R148+0x30] ;  /* 0x0000300094100984 */ /* 0x0004620000000c00 */
[----:B------:R-:W-:Y:S01]  /*6b40*/  @!PT LDS RZ, [RZ] ;  /* 0x00000000fffff984 */ /* 0x000fe20000000800 */
[----:B------:R-:W-:Y:S01]  /*6b50*/  @!PT LDS RZ, [RZ] ;  /* 0x00000000fffff984 */ /* 0x000fe20000000800 */
[----:B------:R-:W-:Y:S01]  /*6b60*/  @!PT LDS RZ, [RZ] ;  /* 0x00000000fffff984 */ /* 0x000fe20000000800 */
[----:B------:R-:W-:Y:S01]  /*6b70*/  @!PT LDS RZ, [RZ] ;  /* 0x00000000fffff984 */ /* 0x000fe20000000800 */
[----:B------:R5:W-:Y:S06]  /*6b80*/  MEMBAR.ALL.CTA ;  /* 0x0000000000007992 */ /* 0x000bec0000008000 */
[----:B-----5:R-:W5:Y:S02]  /*6b90*/  FENCE.VIEW.ASYNC.S ;  /* 0x00000000000073c6 */ /* 0x020f640000000000 */
[----:B-----5:R-:W-:Y:S01]  /*6ba0*/  SYNCS.ARRIVE.TRANS64.RED.A1T0 RZ, [UR4], RZ ;  /* 0x000000ffffff79a7 */ /* 0x020fe20008100404 */
.L_x_120:
[----:B------:R-:W-:Y:S05]  /*6bb0*/  BSYNC B1 ;  /* 0x0000000000017941 */ /* 0x000fea0003800000 */
.L_x_119:
[----:B-1----:R-:W-:Y:S04]  /*6bc0*/  SHF.R.U32.HI R0, RZ, 0x15, R2 ;  /* 0x00000015ff007819 */ /* 0x002fe80000011602 */
[----:B------:R-:W-:Y:S01]  /*6bd0*/  LOP3.LUT P0, RZ, R0, 0x3, R142, 0x48, !PT ;  /* 0x0000000300ff7812 */ /* 0x000fe2000780488e */
[----:B------:R-:W-:Y:S01]  /*6be0*/  @!UPT UIADD3 URZ, UPT, UPT, URZ, URZ, URZ ;  /* 0x000000fffffff290 */ /* 0x000fe2000fffe0ff */
[----:B------:R-:W-:Y:S11]  /*6bf0*/  @P3 BRA `(.L_x_124) ;  /* 0x0000000000083947 */ /* 0x000ff60003800000 */
[----:B------:R-:W1:Y:S02]  /*6c00*/  SYNCS.PHASECHK.TRANS64.TRYWAIT P1, [R143+URZ+0x180], R4 ;  /* 0x000180048f0075a7 */ /* 0x000e6400080211ff */
[----:B-1----:R-:W-:Y:S05]  /*6c10*/  @!P1 BRA `(.L_x_125) ;  /* 0x0000002000ec9947 */ /* 0x002fea0003800000 */
.L_x_124:
[----:B------:R-:W-:Y:S05]  /*6c20*/  @!P0 BRA `(.L_x_126) ;  /* 0x0000000000408947 */ /* 0x000fea0003800000 */
[----:B------:R-:W1:Y:S01]  /*6c30*/  LDCU.64 UR8, c[0x4][0x70] ;  /* 0x01000e00ff0877ac */ /* 0x000e620008000a00 */
[----:B------:R-:W-:Y:S01]  /*6c40*/  MOV R15, 0x0 ;  /* 0x00000000000f7802 */ /* 0x000fe20000000f00 */
[----:B------:R-:W-:Y:S02]  /*6c50*/  HFMA2 R12, -RZ, RZ, 0, 5.9604644775390625e-08 ;  /* 0x00000001ff0c7431 */ /* 0x000fe400000001ff */
[----:B------:R-:W-:Y:S02]  /*6c60*/  IMAD.MOV.U32 R8, RZ, RZ, 0x192 ;  /* 0x00000192ff087424 */ /* 0x000fe400078e00ff */
[----:B------:R-:W-:Y:S01]  /*6c70*/  IMAD.MOV.U32 R13, RZ, RZ, RZ ;  /* 0x000000ffff0d7224 */ /* 0x000fe200078e00ff */
[----:B------:R-:W5:Y:S01]  /*6c80*/  LDCU.64 UR6, c[0x4][0x78] ;  /* 0x01000f00ff0677ac */ /* 0x000f620008000a00 */
[----:B------:R-:W2:Y:S01]  /*6c90*/  LDC.64 R14, c[0x4][R15] ;  /* 0x010000000f0e7b82 */ /* 0x000ea20000000a00 */
[----:B------:R-:W3:Y:S01]  /*6ca0*/  LDCU.64 UR4, c[0x4][0x10] ;  /* 0x01000200ff0477ac */ /* 0x000ee20008000a00 */
[----:B-1----:R-:W-:Y:S01]  /*6cb0*/  MOV R5, UR9 ;  /* 0x0000000900057c02 */ /* 0x002fe20008000f00 */
[----:B------:R-:W-:Y:S01]  /*6cc0*/  IMAD.U32 R4, RZ, RZ, UR8 ;  /* 0x00000008ff047e24 */ /* 0x000fe2000f8e00ff */
[----:B-----5:R-:W-:Y:S01]  /*6cd0*/  MOV R7, UR7 ;  /* 0x0000000700077c02 */ /* 0x020fe20008000f00 */
[----:B------:R-:W-:Y:S01]  /*6ce0*/  IMAD.U32 R6, RZ, RZ, UR6 ;  /* 0x00000006ff067e24 */ /* 0x000fe2000f8e00ff */
[----:B---3--:R-:W-:Y:S01]  /*6cf0*/  MOV R11, UR5 ;  /* 0x00000005000b7c02 */ /* 0x008fe20008000f00 */
[----:B------:R-:W-:Y:S02]  /*6d00*/  IMAD.U32 R10, RZ, RZ, UR4 ;  /* 0x00000004ff0a7e24 */ /* 0x000fe4000f8e00ff */
[----:B------:R-:W-:Y:S07]  /*6d10*/  LEPC R20, `(.L_x_126) ;  /* 0x000000001014794e */ /* 0x000fee0000000000 */
[----:B--2-4-:R-:W-:Y:S05]  /*6d20*/  CALL.ABS.NOINC R14 ;  /* 0x000000000e007343 */ /* 0x014fea0003c00000 */
.L_x_126:
[----:B------:R-:W-:Y:S01]  /*6d30*/  LOP3.LUT P0, RZ, R131, 0x60, RZ, 0xc0, !PT ;  /* 0x0000006083ff7812 */ /* 0x000fe2000780c0ff */
[----:B------:R-:W-:Y:S05]  /*6d40*/  WARPSYNC.ALL ;  /* 0x0000000000007948 */ /* 0x000fea0003800000 */
[----:B------:R-:W-:Y:S01]  /*6d50*/  R2UR UR4, R2 ;  /* 0x00000000020472ca */ /* 0x000fe200000e0000 */
[----:B------:R-:W-:Y:S01]  /*6d60*/  BSSY.RECONVERGENT B0, `(.L_x_127) ;  /* 0x000011f000007945 */ /* 0x000fe20003800200 */
[----:B---3--:R-:W-:Y:S02]  /*6d70*/  F2FP.F16.E5M2.UNPACK_B R2, R32 ;  /* 0x00000020ff02723e */ /* 0x008fe400020004ff */
[-C--:B------:R-:W-:Y:S02]  /*6d80*/  F2FP.F16.E5M2.UNPACK_B R21, R33.reuse ;  /* 0x00000021ff15723e */ /* 0x080fe400020004ff */
[----:B------:R-:W-:Y:S01]  /*6d90*/  F2FP.F16.E5M2.UNPACK_B R12, R28 ;  /* 0x0000001cff0c723e */ /* 0x000fe200020004ff */
[----:B------:R-:W-:Y:S01]  /*6da0*/  HADD2.F32 R0, -RZ, R2.H0_H0 ;  /* 0x20000002ff007230 */ /* 0x000fe20000004100 */
[----:B------:R-:W-:Y:S01]  /*6db0*/  F2FP.F16.E5M2.UNPACK_B R32, R32.H1 ;  /* 0x00000020ff20723e */ /* 0x000fe200030004ff */
[--C-:B------:R-:W-:Y:S01]  /*6dc0*/  HADD2.F32 R73, -RZ, R21.reuse.H0_H0 ;  /* 0x20000015ff497230 */ /* 0x100fe20000004100 */
[----:B------:R-:W-:Y:S01]  /*6dd0*/  F2FP.F16.E5M2.UNPACK_B R33, R33.H1 ;  /* 0x00000021ff21723e */ /* 0x000fe200030004ff */
[----:B------:R-:W-:Y:S01]  /*6de0*/  HADD2.F32 R74, -RZ, R21.H1_H1 ;  /* 0x30000015ff4a7230 */ /* 0x000fe20000004100 */
[-C--:B------:R-:W-:Y:S01]  /*6df0*/  F2FP.F16.E5M2.UNPACK_B R20, R34.reuse ;  /* 0x00000022ff14723e */ /* 0x080fe200020004ff */
[--C-:B------:R-:W-:Y:S01]  /*6e00*/  HADD2.F32 R3, -RZ, R32.reuse.H0_H0 ;  /* 0x20000020ff037230 */ /* 0x100fe20000004100 */
[----:B------:R-:W-:Y:S01]  /*6e10*/  F2FP.F16.E5M2.UNPACK_B R15, R34.H1 ;  /* 0x00000022ff0f723e */ /* 0x000fe200030004ff */
[----:B------:R-:W-:Y:S01]  /*6e20*/  HADD2.F32 R72, -RZ, R32.H1_H1 ;  /* 0x30000020ff487230 */ /* 0x000fe20000004100 */
[-C--:B------:R-:W-:Y:S01]  /*6e30*/  F2FP.F16.E5M2.UNPACK_B R14, R35.reuse ;  /* 0x00000023ff0e723e */ /* 0x080fe200020004ff */
[--C-:B------:R-:W-:Y:S01]  /*6e40*/  HADD2.F32 R75, -RZ, R33.reuse.H0_H0 ;  /* 0x20000021ff4b7230 */ /* 0x100fe20000004100 */
[----:B------:R-:W-:Y:S01]  /*6e50*/  F2FP.F16.E5M2.UNPACK_B R13, R35.H1 ;  /* 0x00000023ff0d723e */ /* 0x000fe200030004ff */
[----:B------:R-:W-:Y:S01]  /*6e60*/  HADD2.F32 R76, -RZ, R33.H1_H1 ;  /* 0x30000021ff4c7230 */ /* 0x000fe20000004100 */
[----:B------:R-:W-:Y:S01]  /*6e70*/  F2FP.F16.E5M2.UNPACK_B R28, R28.H1 ;  /* 0x0000001cff1c723e */ /* 0x000fe200030004ff */
[--C-:B------:R-:W-:Y:S01]  /*6e80*/  HADD2.F32 R77, -RZ, R20.reuse.H0_H0 ;  /* 0x20000014ff4d7230 */ /* 0x100fe20000004100 */
[-C--:B------:R-:W-:Y:S01]  /*6e90*/  F2FP.F16.E5M2.UNPACK_B R11, R29.reuse ;  /* 0x0000001dff0b723e */ /* 0x080fe200020004ff */
        /* <DEDUP_REMOVED lines=43> */
[----:B------:R-:W-:Y:S01]  /*7150*/  IADD3 R143, PT, PT, R143, 0x1a0, RZ ;  /* 0x000001a08f8f7810 */ /* 0x000fe20007ffe0ff */
[----:B------:R-:W-:Y:S01]  /*7160*/  HADD2.F32 R100, -RZ, R6.H1_H1 ;  /* 0x30000006ff647230 */ /* 0x000fe20000004100 */
[----:B------:R-:W-:Y:S01]  /*7170*/  IADD3 R68, PT, PT, R68, 0x1, RZ ;  /* 0x0000000144447810 */ /* 0x000fe20007ffe0ff */
[--C-:B------:R-:W-:Y:S01]  /*7180*/  HADD2.F32 R101, -RZ, R5.reuse.H0_H0 ;  /* 0x20000005ff657230 */ /* 0x100fe20000004100 */
[----:B------:R-:W-:Y:S01]  /*7190*/  LOP3.LUT R143, R143, 0xfefffff8, RZ, 0xc0, !PT ;  /* 0xfefffff88f8f7812 */ /* 0x000fe200078ec0ff */
[----:B------:R-:W-:Y:S02]  /*71a0*/  HADD2.F32 R102, -RZ, R5.H1_H1 ;  /* 0x30000005ff667230 */ /* 0x000fe40000004100 */
[--C-:B------:R-:W-:Y:S02]  /*71b0*/  HADD2.F32 R103, -RZ, R4.reuse.H0_H0 ;  /* 0x20000004ff677230 */ /* 0x100fe40000004100 */
[----:B------:R-:W-:Y:S02]  /*71c0*/  HADD2.F32 R104, -RZ, R4.H1_H1 ;  /* 0x30000004ff687230 */ /* 0x000fe40000004100 */
[----:B------:R-:W1:Y:S01]  /*71d0*/  LDTM.x64 R4, tmem[UR4] ;  /* 0x00000004000479ee */ /* 0x000e620008340000 */
[----:B------:R-:W-:Y:S01]  /*71e0*/  NOP ;  /* 0x0000000000007918 */ /* 0x000fe20000000000 */
[----:B-1----:R1:W-:Y:S01]  /*71f0*/  SYNCS.ARRIVE.TRANS64.RED.A1T0 RZ, [R143+URZ], RZ ;  /* 0x000000ff8fff79a7 */ /* 0x0023e200081004ff */
[----:B------:R-:W-:Y:S02]  /*7200*/  HADD2.F32 R2, -RZ, R2.H1_H1 ;  /* 0x30000002ff027230 */ /* 0x000fe40000004100 */
[--C-:B------:R-:W-:Y:S02]  /*7210*/  HADD2.F32 R105, -RZ, R106.reuse.H0_H0 ;  /* 0x2000006aff697230 */ /* 0x100fe40000004100 */
        /* <DEDUP_REMOVED lines=9> */
[C---:B----4-:R-:W-:Y:S01]  /*72b0*/  FMUL R4, R70.reuse, R4 ;  /* 0x0000000446047220 */ /* 0x050fe20000400000 */
[C---:B------:R-:W-:Y:S01]  /*72c0*/  FMUL R5, R70.reuse, R5 ;  /* 0x0000000546057220 */ /* 0x040fe20000400000 */
[C---:B------:R-:W-:Y:S01]  /*72d0*/  FMUL R8, R70.reuse, R8 ;  /* 0x0000000846087220 */ /* 0x040fe20000400000 */
[C---:B------:R-:W-:Y:S01]  /*72e0*/  FMUL R9, R70.reuse, R9 ;  /* 0x0000000946097220 */ /* 0x040fe20000400000 */
[C---:B------:R-:W-:Y:S01]  /*72f0*/  FFMA R4, R71.reuse, R0, R4 ;  /* 0x0000000047047223 */ /* 0x040fe20000000004 */
[C---:B------:R-:W-:Y:S01]  /*7300*/  FFMA R5, R71.reuse, R2, R5 ;  /* 0x0000000247057223 */ /* 0x040fe20000000005 */
[C---:B------:R-:W-:Y:S01]  /*7310*/  FMUL R12, R70.reuse, R12 ;  /* 0x0000000c460c7220 */ /* 0x040fe20000400000 */
[C---:B------:R-:W-:Y:S01]  /*7320*/  FMUL R13, R70.reuse, R13 ;  /* 0x0000000d460d7220 */ /* 0x040fe20000400000 */
[C---:B------:R-:W-:Y:S01]  /*7330*/  FMUL R0, R70.reuse, R16 ;  /* 0x0000001046007220 */ /* 0x040fe20000400000 */
[C---:B------:R-:W-:Y:S01]  /*7340*/  FMUL R2, R70.reuse, R17 ;  /* 0x0000001146027220 */ /* 0x040fe20000400000 */
[C---:B------:R-:W-:Y:S01]  /*7350*/  FMUL R17, R70.reuse, R24 ;  /* 0x0000001846117220 */ /* 0x040fe20000400000 */
[--C-:B------:R-:W-:Y:S02]  /*7360*/  HADD2.F32 R125, -RZ, R126.reuse.H0_H0 ;  /* 0x2000007eff7d7230 */ /* 0x100fe40000004100 */
[C---:B------:R-:W-:Y:S01]  /*7370*/  FMUL R6, R70.reuse, R6 ;  /* 0x0000000646067220 */ /* 0x040fe20000400000 */
[----:B------:R-:W-:Y:S02]  /*7380*/  HADD2.F32 R126, -RZ, R126.H1_H1 ;  /* 0x3000007eff7e7230 */ /* 0x000fe40000004100 */
[C---:B------:R-:W-:Y:S01]  /*7390*/  FMUL R7, R70.reuse, R7 ;  /* 0x0000000746077220 */ /* 0x040fe20000400000 */
[C---:B------:R-:W-:Y:S01]  /*73a0*/  FMUL R10, R70.reuse, R10 ;  /* 0x0000000a460a7220 */ /* 0x040fe20000400000 */
[C---:B------:R-:W-:Y:S01]  /*73b0*/  FFMA R6, R71.reuse, R3, R6 ;  /* 0x0000000347067223 */ /* 0x040fe20000000006 */
[C---:B------:R-:W-:Y:S01]  /*73c0*/  FMUL R11, R70.reuse, R11 ;  /* 0x0000000b460b7220 */ /* 0x040fe20000400000 */
[C---:B------:R-:W-:Y:S01]  /*73d0*/  FFMA R7, R71.reuse, R72, R7 ;  /* 0x0000004847077223 */ /* 0x040fe20000000007 */
[C---:B------:R-:W-:Y:S01]  /*73e0*/  FFMA R8, R71.reuse, R73, R8 ;  /* 0x0000004947087223 */ /* 0x040fe20000000008 */
[C---:B------:R-:W-:Y:S01]  /*73f0*/  FFMA R9, R71.reuse, R74, R9 ;  /* 0x0000004a47097223 */ /* 0x040fe20000000009 */
[C---:B------:R-:W-:Y:S01]  /*7400*/  FFMA R10, R71.reuse, R75, R10 ;  /* 0x0000004b470a7223 */ /* 0x040fe2000000000a */
[C---:B------:R-:W-:Y:S01]  /*7410*/  FFMA R11, R71.reuse, R76, R11 ;  /* 0x0000004c470b7223 */ /* 0x040fe2000000000b */
[C---:B------:R-:W-:Y:S01]  /*7420*/  FFMA R12, R71.reuse, R77, R12 ;  /* 0x0000004d470c7223 */ /* 0x040fe2000000000c */
[----:B------:R-:W-:Y:S01]  /*7430*/  FFMA R13, R71, R78, R13 ;  /* 0x0000004e470d7223 */ /* 0x000fe2000000000d */
[----:B------:R-:W-:Y:S01]  /*7440*/  F2FP.SATFINITE.E5M2.F32.PACK_AB_MERGE_C R76, R7, R6, RZ ;  /* 0x00000006074c723e */ /* 0x000fe200048060ff */
[--C-:B------:R-:W-:Y:S02]  /*7450*/  HADD2.F32 R74, -RZ, R129.reuse.H0_H0 ;  /* 0x20000081ff4a7230 */ /* 0x100fe40000004100 */
[C---:B------:R-:W-:Y:S01]  /*7460*/  FMUL R7, R70.reuse, R20 ;  /* 0x0000001446077220 */ /* 0x040fe20000400000 */
[----:B------:R-:W-:Y:S01]  /*7470*/  HADD2.F32 R75, -RZ, R129.H1_H1 ;  /* 0x30000081ff4b7230 */ /* 0x000fe20000004100 */
[----:B------:R-:W-:Y:S01]  /*7480*/  F2FP.SATFINITE.E5M2.F32.PACK_AB_MERGE_C R129, R11, R10, RZ ;  /* 0x0000000a0b81723e */ /* 0x000fe200048060ff */
        /* <DEDUP_REMOVED lines=12> */
[----:B------:R-:W-:Y:S01]  /*7550*/  FFMA R3, R71, R83, R3 ;  /* 0x0000005347037223 */ /* 0x000fe20000000003 */
[C---:B------:R-:W-:Y:S01]  /*7560*/  FMUL R25, R70.reuse, R32 ;  /* 0x0000002046197220 */ /* 0x040fe20000400000 */
[----:B------:R-:W-:Y:S01]  /*7570*/  F2FP.SATFINITE.E5M2.F32.PACK_AB_MERGE_C R14, R15, R14, RZ ;  /* 0x0000000e0f0e723e */ /* 0x000fe200048060ff */
[C---:B------:R-:W-:Y:S01]  /*7580*/  FMUL R6, R70.reuse, R19 ;  /* 0x0000001346067220 */ /* 0x040fe20000400000 */
[C---:B------:R-:W-:Y:S01]  /*7590*/  FMUL R11, R70.reuse, R22 ;  /* 0x00000016460b7220 */ /* 0x040fe20000400000 */
[C---:B------:R-:W-:Y:S01]  /*75a0*/  FMUL R22, R70.reuse, R29 ;  /* 0x0000001d46167220 */ /* 0x040fe20000400000 */
[C---:B------:R-:W-:Y:S01]  /*75b0*/  FMUL R29, R70.reuse, R36 ;  /* 0x00000024461d7220 */ /* 0x040fe20000400000 */
[C---:B------:R-:W-:Y:S01]  /*75c0*/  FFMA R6, R71.reuse, R84, R6 ;  /* 0x0000005447067223 */ /* 0x040fe20000000006 */
[C---:B------:R-:W-:Y:S01]  /*75d0*/  FFMA R7, R71.reuse, R85, R7 ;  /* 0x0000005547077223 */ /* 0x040fe20000000007 */
[C---:B------:R-:W-:Y:S01]  /*75e0*/  FFMA R10, R71.reuse, R86, R10 ;  /* 0x00000056470a7223 */ /* 0x040fe2000000000a */
[C---:B------:R-:W-:Y:S01]  /*75f0*/  FFMA R11, R71.reuse, R87, R11 ;  /* 0x00000057470b7223 */ /* 0x040fe2000000000b */
[----:B------:R-:W-:Y:S01]  /*7600*/  FMUL R16, R70, R23 ;  /* 0x0000001746107220 */ /* 0x000fe20000400000 */
[----:B------:R-:W-:Y:S01]  /*7610*/  F2FP.SATFINITE.E5M2.F32.PACK_AB_MERGE_C R3, R6, R3, RZ ;  /* 0x000000030603723e */ /* 0x000fe200048060ff */
        /* <DEDUP_REMOVED lines=10> */
[----:B------:R-:W-:Y:S01]  /*76c0*/  FMUL R30, R70, R37 ;  /* 0x00000025461e7220 */ /* 0x000fe20000400000 */
[----:B------:R-:W-:Y:S01]  /*76d0*/  F2FP.SATFINITE.E5M2.F32.PACK_AB_MERGE_C R16, R10, R7, R16 ;  /* 0x000000070a10723e */ /* 0x000fe20004806010 */
        /* <DEDUP_REMOVED lines=23> */
[----:B------:R-:W-:Y:S01]  /*7850*/  FFMA R31, R71, R103, R31 ;  /* 0x00000067471f7223 */ /* 0x000fe2000000001f */
[----:B------:R-:W-:Y:S01]  /*7860*/  FMUL R45, R70, R52 ;  /* 0x00000034462d7220 */ /* 0x000fe20000400000 */
[----:B------:R-:W-:Y:S01]  /*7870*/  F2FP.SATFINITE.E5M2.F32.PACK_AB_MERGE_C R19, R28, R27, RZ ;  /* 0x0000001b1c13723e */ /* 0x000fe200048060ff */
[C---:B------:R-:W-:Y:S01]  /*7880*/  FMUL R52, R70.reuse, R59 ;  /* 0x0000003b46347220 */ /* 0x040fe20000400000 */
[C---:B------:R-:W-:Y:S01]  /*7890*/  FMUL R59, R70.reuse, R66 ;  /* 0x00000042463b7220 */ /* 0x040fe20000400000 */
[----:B------:R-:W-:Y:S01]  /*78a0*/  F2FP.SATFINITE.E5M2.F32.PACK_AB_MERGE_C R66, R13, R12, R14 ;  /* 0x0000000c0d42723e */ /* 0x000fe2000480600e */
[----:B------:R-:W-:Y:S01]  /*78b0*/  FMUL R32, R70, R39 ;  /* 0x0000002746207220 */ /* 0x000fe20000400000 */
[--C-:B------:R-:W-:Y:S01]  /*78c0*/  HADD2.F32 R107, -RZ, R108.reuse.H0_H0 ;  /* 0x2000006cff6b7230 */ /* 0x100fe20000004100 */
[----:B------:R-:W-:Y:S01]  /*78d0*/  F2FP.SATFINITE.E5M2.F32.PACK_AB_MERGE_C R19, R26, R25, R19 ;  /* 0x000000191a13723e */ /* 0x000fe20004806013 */
[----:B------:R-:W-:Y:S02]  /*78e0*/  HADD2.F32 R108, -RZ, R108.H1_H1 ;  /* 0x3000006cff6c7230 */ /* 0x000fe40000004100 */
[C---:B------:R-:W-:Y:S01]  /*78f0*/  FFMA R32, R71.reuse, R104, R32 ;  /* 0x0000006847207223 */ /* 0x040fe20000000020 */
[C---:B------:R-:W-:Y:S01]  /*7900*/  FFMA R33, R71.reuse, R105, R33 ;  /* 0x0000006947217223 */ /* 0x040fe20000000021 */
[C---:B------:R-:W-:Y:S01]  /*7910*/  FFMA R34, R71.reuse, R106, R34 ;  /* 0x0000006a47227223 */ /* 0x040fe20000000022 */
[C---:B------:R-:W-:Y:S01]  /*7920*/  FMUL R35, R70.reuse, R42 ;  /* 0x0000002a46237220 */ /* 0x040fe20000400000 */
[----:B------:R-:W-:Y:S01]  /*7930*/  FMUL R42, R70, R49 ;  /* 0x00000031462a7220 */ /* 0x000fe20000400000 */
[----:B------:R-:W-:Y:S01]  /*7940*/  F2FP.SATFINITE.E5M2.F32.PACK_AB_MERGE_C R32, R32, R31, RZ ;  /* 0x0000001f2020723e */ /* 0x000fe200048060ff */
[C---:B------:R-:W-:Y:S01]  /*7950*/  FMUL R49, R70.reuse, R56 ;  /* 0x0000003846317220 */ /* 0x040fe20000400000 */
[C---:B------:R-:W-:Y:S01]  /*7960*/  FMUL R36, R70.reuse, R43 ;  /* 0x0000002b46247220 */ /* 0x040fe20000400000 */
[--C-:B------:R-:W-:Y:S02]  /*7970*/  HADD2.F32 R111, -RZ, R112.reuse.H0_H0 ;  /* 0x20000070ff6f7230 */ /* 0x100fe40000004100 */
[C---:B------:R-:W-:Y:S01]  /*7980*/  FFMA R35, R71.reuse, R107, R35 ;  /* 0x0000006b47237223 */ /* 0x040fe20000000023 */
[----:B------:R-:W-:Y:S02]  /*7990*/  HADD2.F32 R112, -RZ, R112.H1_H1 ;  /* 0x30000070ff707230 */ /* 0x000fe40000004100 */
[C---:B------:R-:W-:Y:S01]  /*79a0*/  FMUL R39, R70.reuse, R46 ;  /* 0x0000002e46277220 */ /* 0x040fe20000400000 */
[C---:B------:R-:W-:Y:S01]  /*79b0*/  FFMA R36, R71.reuse, R108, R36 ;  /* 0x0000006c47247223 */ /* 0x040fe20000000024 */
[C---:B------:R-:W-:Y:S01]  /*79c0*/  FMUL R40, R70.reuse, R47 ;  /* 0x0000002f46287220 */ /* 0x040fe20000400000 */
[C---:B------:R-:W-:Y:S01]  /*79d0*/  FFMA R37, R71.reuse, R109, R37 ;  /* 0x0000006d47257223 */ /* 0x040fe20000000025 */
[C---:B------:R-:W-:Y:S01]  /*79e0*/  FFMA R38, R71.reuse, R110, R38 ;  /* 0x0000006e47267223 */ /* 0x040fe20000000026 */
        /* <DEDUP_REMOVED lines=8> */
[C---:B------:R-:W-:Y:S01]  /*7a70*/  FMUL R46, R70.reuse, R53 ;  /* 0x00000035462e7220 */ /* 0x040fe20000400000 */
[--C-:B------:R-:W-:Y:S02]  /*7a80*/  HADD2.F32 R119, -RZ, R120.reuse.H0_H0 ;  /* 0x20000078ff777230 */ /* 0x100fe40000004100 */
[C---:B------:R-:W-:Y:S01]  /*7a90*/  FMUL R50, R70.reuse, R57 ;  /* 0x0000003946327220 */ /* 0x040fe20000400000 */
[C---:B------:R-:W-:Y:S01]  /*7aa0*/  FMUL R51, R70.reuse, R58 ;  /* 0x0000003a46337220 */ /* 0x040fe20000400000 */
[C---:B------:R-:W-:Y:S01]  /*7ab0*/  FMUL R53, R70.reuse, R60 ;  /* 0x0000003c46357220 */ /* 0x040fe20000400000 */
[C---:B------:R-:W-:Y:S01]  /*7ac0*/  FFMA R43, R71.reuse, R115, R43 ;  /* 0x00000073472b7223 */ /* 0x040fe2000000002b */
[----:B------:R-:W-:Y:S02]  /*7ad0*/  HADD2.F32 R120, -RZ, R120.H1_H1 ;  /* 0x30000078ff787230 */ /* 0x000fe40000004100 */
[C---:B------:R-:W-:Y:S01]  /*7ae0*/  FMUL R47, R70.reuse, R54 ;  /* 0x00000036462f7220 */ /* 0x040fe20000400000 */
[C---:B------:R-:W-:Y:S01]  /*7af0*/  FMUL R57, R70.reuse, R64 ;  /* 0x0000004046397220 */ /* 0x040fe20000400000 */
[C---:B------:R-:W-:Y:S01]  /*7b00*/  FMUL R58, R70.reuse, R65 ;  /* 0x00000041463a7220 */ /* 0x040fe20000400000 */
[C---:B------:R-:W-:Y:S01]  /*7b10*/  FMUL R60, R70.reuse, R67 ;  /* 0x00000043463c7220 */ /* 0x040fe20000400000 */
[----:B------:R-:W-:Y:S01]  /*7b20*/  FFMA R44, R71, R116, R44 ;  /* 0x00000074472c7223 */ /* 0x000fe2000000002c */
[----:B------:R-:W-:Y:S01]  /*7b30*/  FMUL R48, R70, R55 ;  /* 0x0000003746307220 */ /* 0x000fe20000400000 */
[----:B------:R-:W-:Y:S01]  /*7b40*/  F2FP.SATFINITE.E5M2.F32.PACK_AB_MERGE_C R64, R5, R4, R76 ;  /* 0x000000040540723e */ /* 0x000fe2000480604c */
[----:B------:R-:W-:Y:S01]  /*7b50*/  FFMA R45, R71, R117, R45 ;  /* 0x00000075472d7223 */ /* 0x000fe2000000002d */
[----:B------:R-:W-:Y:S01]  /*7b60*/  F2FP.SATFINITE.E5M2.F32.PACK_AB_MERGE_C R65, R9, R8, R129 ;  /* 0x000000080941723e */ /* 0x000fe20004806081 */
[C---:B------:R-:W-:Y:S01]  /*7b70*/  FFMA R46, R71.reuse, R118, R46 ;  /* 0x00000076472e7223 */ /* 0x040fe2000000002e */
[----:B------:R-:W-:Y:S01]  /*7b80*/  F2FP.SATFINITE.E5M2.F32.PACK_AB_MERGE_C R67, R2, R0, R3 ;  /* 0x000000000243723e */ /* 0x000fe20004806003 */
[--C-:B------:R-:W-:Y:S02]  /*7b90*/  HADD2.F32 R123, -RZ, R124.reuse.H0_H0 ;  /* 0x2000007cff7b7230 */ /* 0x100fe40000004100 */
[C---:B------:R-:W-:Y:S01]  /*7ba0*/  FFMA R47, R71.reuse, R119, R47 ;  /* 0x00000077472f7223 */ /* 0x040fe2000000002f */
[----:B------:R-:W-:Y:S02]  /*7bb0*/  HADD2.F32 R124, -RZ, R124.H1_H1 ;  /* 0x3000007cff7c7230 */ /* 0x000fe40000004100 */
[C---:B------:R-:W-:Y:S01]  /*7bc0*/  FFMA R48, R71.reuse, R120, R48 ;  /* 0x0000007847307223 */ /* 0x040fe20000000030 */
[----:B------:R1:W-:Y:S01]  /*7bd0*/  STS.128 [R140+UR57+0x2400], R64 ;  /* 0x002400408c007988 */ /* 0x0003e20008000c39 */
[C---:B------:R-:W-:Y:S01]  /*7be0*/  FFMA R49, R71.reuse, R121, R49 ;  /* 0x0000007947317223 */ /* 0x040fe20000000031 */
[C---:B------:R-:W-:Y:S01]  /*7bf0*/  FFMA R50, R71.reuse, R122, R50 ;  /* 0x0000007a47327223 */ /* 0x040fe20000000032 */
[C---:B------:R-:W-:Y:S01]  /*7c00*/  FMUL R54, R70.reuse, R61 ;  /* 0x0000003d46367220 */ /* 0x040fe20000400000 */
[--C-:B------:R-:W-:Y:S02]  /*7c10*/  HADD2.F32 R127, -RZ, R128.reuse.H0_H0 ;  /* 0x20000080ff7f7230 */ /* 0x100fe40000004100 */
[C---:B------:R-:W-:Y:S01]  /*7c20*/  FFMA R51, R71.reuse, R123, R51 ;  /* 0x0000007b47337223 */ /* 0x040fe20000000033 */
[----:B------:R-:W-:Y:S02]  /*7c30*/  HADD2.F32 R128, -RZ, R128.H1_H1 ;  /* 0x30000080ff807230 */ /* 0x000fe40000004100 */
[----:B------:R-:W-:Y:S01]  /*7c40*/  FMUL R55, R70, R62 ;  /* 0x0000003e46377220 */ /* 0x000fe20000400000 */
[----:B------:R1:W-:Y:S01]  /*7c50*/  STS.128 [R150+0x2010], R16 ;  /* 0x0020101096007388 */ /* 0x0003e20000000c00 */
[----:B------:R-:W-:Y:S01]  /*7c60*/  F2FP.SATFINITE.E5M2.F32.PACK_AB_MERGE_C R35, R36, R35, RZ ;  /* 0x000000232423723e */ /* 0x000fe200048060ff */
[C---:B------:R-:W-:Y:S01]  /*7c70*/  FFMA R52, R71.reuse, R124, R52 ;  /* 0x0000007c47347223 */ /* 0x040fe20000000034 */
[----:B------:R-:W-:Y:S01]  /*7c80*/  FMUL R56, R70, R63 ;  /* 0x0000003f46387220 */ /* 0x000fe20000400000 */
[C---:B------:R-:W-:Y:S01]  /*7c90*/  FFMA R53, R71.reuse, R125, R53 ;  /* 0x0000007d47357223 */ /* 0x040fe20000000035 */
[C---:B------:R-:W-:Y:S01]  /*7ca0*/  FFMA R54, R71.reuse, R126, R54 ;  /* 0x0000007e47367223 */ /* 0x040fe20000000036 */
[C---:B------:R-:W-:Y:S01]  /*7cb0*/  FFMA R55, R71.reuse, R127, R55 ;  /* 0x0000007f47377223 */ /* 0x040fe20000000037 */
[C---:B------:R-:W-:Y:S01]  /*7cc0*/  FFMA R56, R71.reuse, R128, R56 ;  /* 0x0000008047387223 */ /* 0x040fe20000000038 */
[----:B------:R-:W-:Y:S01]  /*7cd0*/  F2FP.SATFINITE.E5M2.F32.PACK_AB_MERGE_C R39, R40, R39, RZ ;  /* 0x000000272827723e */ /* 0x000fe200048060ff */
[C---:B------:R-:W-:Y:S01]  /*7ce0*/  FFMA R57, R71.reuse, R72, R57 ;  /* 0x0000004847397223 */ /* 0x040fe20000000039 */
[----:B------:R-:W-:Y:S01]  /*7cf0*/  F2FP.SATFINITE.E5M2.F32.PACK_AB_MERGE_C R43, R44, R43, RZ ;  /* 0x0000002b2c2b723e */ /* 0x000fe200048060ff */
[C---:B------:R-:W-:Y:S01]  /*7d00*/  FFMA R58, R71.reuse, R73, R58 ;  /* 0x00000049473a7223 */ /* 0x040fe2000000003a */
[C---:B------:R-:W-:Y:S01]  /*7d10*/  FFMA R59, R71.reuse, R74, R59 ;  /* 0x0000004a473b7223 */ /* 0x040fe2000000003b */
[----:B------:R-:W-:Y:S01]  /*7d20*/  F2FP.SATFINITE.E5M2.F32.PACK_AB_MERGE_C R33, R34, R33, R35 ;  /* 0x000000212221723e */ /* 0x000fe20004806023 */
[----:B------:R-:W-:Y:S01]  /*7d30*/  FFMA R60, R71, R75, R60 ;  /* 0x0000004b473c7223 */ /* 0x000fe2000000003c */
[----:B------:R-:W-:Y:S02]  /*7d40*/  F2FP.SATFINITE.E5M2.F32.PACK_AB_MERGE_C R32, R30, R29, R32 ;  /* 0x0000001d1e20723e */ /* 0x000fe40004806020 */
[----:B------:R-:W-:Y:S02]  /*7d50*/  F2FP.SATFINITE.E5M2.F32.PACK_AB_MERGE_C R34, R38, R37, R39 ;  /* 0x000000252622723e */ /* 0x000fe40004806027 */
[----:B------:R-:W-:Y:S02]  /*7d60*/  F2FP.SATFINITE.E5M2.F32.PACK_AB_MERGE_C R35, R42, R41, R43 ;  /* 0x000000292a23723e */ /* 0x000fe4000480602b */
[----:B------:R-:W-:Y:S02]  /*7d70*/  F2FP.SATFINITE.E5M2.F32.PACK_AB_MERGE_C R51, R52, R51, RZ ;  /* 0x000000333433723e */ /* 0x000fe400048060ff */
[----:B------:R-:W-:Y:S01]  /*7d80*/  F2FP.SATFINITE.E5M2.F32.PACK_AB_MERGE_C R48, R48, R47, RZ ;  /* 0x0000002f3030723e */ /* 0x000fe200048060ff */
[----:B------:R1:W-:Y:S01]  /*7d90*/  STS.128 [R149+0x2020], R32 ;  /* 0x0020202095007388 */ /* 0x0003e20000000c00 */
[----:B------:R-:W-:Y:S02]  /*7da0*/  F2FP.SATFINITE.E5M2.F32.PACK_AB_MERGE_C R55, R56, R55, RZ ;  /* 0x000000373837723e */ /* 0x000fe400048060ff */
[----:B------:R-:W-:Y:S02]  /*7db0*/  F2FP.SATFINITE.E5M2.F32.PACK_AB_MERGE_C R59, R60, R59, RZ ;  /* 0x0000003b3c3b723e */ /* 0x000fe400048060ff */
[----:B------:R-:W-:Y:S02]  /*7dc0*/  F2FP.SATFINITE.E5M2.F32.PACK_AB_MERGE_C R49, R50, R49, R51 ;  /* 0x000000313231723e */ /* 0x000fe40004806033 */
[----:B------:R-:W-:Y:S02]  /*7dd0*/  F2FP.SATFINITE.E5M2.F32.PACK_AB_MERGE_C R48, R46, R45, R48 ;  /* 0x0000002d2e30723e */ /* 0x000fe40004806030 */
[----:B------:R-:W-:Y:S02]  /*7de0*/  F2FP.SATFINITE.E5M2.F32.PACK_AB_MERGE_C R50, R54, R53, R55 ;  /* 0x000000353632723e */ /* 0x000fe40004806037 */
[----:B------:R-:W-:Y:S05]  /*7df0*/  F2FP.SATFINITE.E5M2.F32.PACK_AB_MERGE_C R51, R58, R57, R59 ;  /* 0x000000393a33723e */ /* 0x000fea000480603b */
[----:B------:R1:W-:Y:S01]  /*7e00*/  STS.128 [R148+0x2030], R48 ;  /* 0x0020303094007388 */ /* 0x0003e20000000c00 */
[----:B------:R-:W-:Y:S01]  /*7e10*/  @!PT LDS RZ, [RZ] ;  /* 0x00000000fffff984 */ /* 0x000fe20000000800 */
[----:B------:R-:W-:Y:S01]  /*7e20*/  @!PT LDS RZ, [RZ] ;  /* 0x00000000fffff984 */ /* 0x000fe20000000800 */
[----:B------:R-:W-:Y:S01]  /*7e30*/  @!PT LDS RZ, [RZ] ;  /* 0x00000000fffff984 */ /* 0x000fe20000000800 */
[----:B------:R-:W-:Y:S01]  /*7e40*/  @!PT LDS RZ, [RZ] ;  /* 0x00000000fffff984 */ /* 0x000fe20000000800 */
[----:B------:R3:W-:Y:S07]  /*7e50*/  MEMBAR.ALL.CTA ;  /* 0x0000000000007992 */ /* 0x0007ee0000008000 */
[----:B---3--:R-:W3:Y:S02]  /*7e60*/  FENCE.VIEW.ASYNC.S ;  /* 0x00000000000073c6 */ /* 0x008ee40000000000 */
[----:B---3--:R-:W-:Y:S06]  /*7e70*/  BAR.SYNC.DEFER_BLOCKING 0x1, 0x80 ;  /* 0x0042000000007b1d */ /* 0x008fec0000010000 */
[----:B------:R-:W-:Y:S05]  /*7e80*/  @P0 BRA `(.L_x_128) ;  /* 0x0000000000300947 */ /* 0x000fea0003800000 */
[----:B------:R-:W-:Y:S02]  /*7e90*/  UIADD3 UR10, UPT, UPT, UR57, 0x2400, URZ ;  /* 0x00002400390a7890 */ /* 0x000fe4000fffe0ff */
[----:B------:R-:W-:Y:S02]  /*7ea0*/  UIADD3 UR8, UP0, UPT, UR62, 0x680, URZ ;  /* 0x000006803e087890 */ /* 0x000fe4000ff1e0ff */
[----:B------:R-:W-:Y:S02]  /*7eb0*/  USHF.L.U32 UR5, UR51, 0x6, URZ ;  /* 0x0000000633057899 */ /* 0x000fe400080006ff */
[----:B------:R-:W-:Y:S01]  /*7ec0*/  MOV R151, UR10 ;  /* 0x0000000a00977c02 */ /* 0x000fe20008000f00 */
[----:B------:R-:W-:Y:S02]  /*7ed0*/  USHF.L.U32 UR6, UR50, 0x7, URZ ;  /* 0x0000000732067899 */ /* 0x000fe400080006ff */
[----:B------:R-:W-:Y:S01]  /*7ee0*/  UIADD3.X UR9, UPT, UPT, URZ, UR63, URZ, UP0, !UPT ;  /* 0x0000003fff097290 */ /* 0x000fe200087fe4ff */
[----:B------:R-:W-:Y:S01]  /*7ef0*/  R2UR UR4, R151 ;  /* 0x00000000970472ca */ /* 0x000fe200000e0000 */
[----:B------:R-:W-:Y:S11]  /*7f00*/  UMOV UR7, UR36 ;  /* 0x0000002400077c82 */ /* 0x000ff60008000000 */
[----:B------:R-:W-:Y:S01]  /*7f10*/  @!UPT UIADD3 URZ, UPT, UPT, URZ, URZ, URZ ;  /* 0x000000fffffff290 */ /* 0x000fe2000fffe0ff */
[----:B------:R3:W-:Y:S01]  /*7f20*/  UTMASTG.3D [UR4], [UR8] ;  /* 0x00000004080073b5 */ /* 0x0007e20008010000 */
[----:B------:R0:W-:Y:S01]  /*7f30*/  UTMACMDFLUSH ;  /* 0x00000000000079b7 */ /* 0x0001e20000000000 */
[----:B---3--:R-:W-:Y:S04]  /*7f40*/  DEPBAR.LE SB0, 0x0 ;  /* 0x000080000000791a */ /* 0x008fe80000000000 */
.L_x_128:
[----:B------:R-:W-:Y:S05]  /*7f50*/  BSYNC.RECONVERGENT B0 ;  /* 0x0000000000007941 */ /* 0x000fea0003800200 */
.L_x_127:
[----:B------:R-:W-:Y:S01]  /*7f60*/  BAR.SYNC.DEFER_BLOCKING 0x1, 0x80 ;  /* 0x0042000000007b1d */ /* 0x000fe20000010000 */
[----:B------:R-:W-:Y:S01]  /*7f70*/  ISETP.NE.AND P0, PT, R144, 0x2, PT ;  /* 0x000000029000780c */ /* 0x000fe20003f05270 */
[----:B------:R-:W-:Y:S01]  /*7f80*/  UISETP.NE.AND UP0, UPT, UR61, URZ, UPT ;  /* 0x000000ff3d00728c */ /* 0x000fe2000bf05270 */
[----:B------:R-:W-:Y:S01]  /*7f90*/  ISETP.NE.AND P1, PT, R68, 0x4, PT ;  /* 0x000000044400780c */ /* 0x000fe20003f25270 */
[----:B------:R-:W-:Y:S01]  /*7fa0*/  UIADD3 UR51, UPT, UPT, UR42, UR48, URZ ;  /* 0x000000302a337290 */ /* 0x000fe2000fffe0ff */
[----:B------:R-:W-:Y:S01]  /*7fb0*/  SEL R2, RZ, 0x1, P0 ;  /* 0x00000001ff027807 */ /* 0x000fe20000000000 */
[----:B------:R-:W-:Y:S01]  /*7fc0*/  UIADD3 UR50, UPT, UPT, UR43, UR49, URZ ;  /* 0x000000312b327290 */ /* 0x000fe2000fffe0ff */
[----:B------:R-:W-:Y:S02]  /*7fd0*/  SEL R0, RZ, 0x1, P1 ;  /* 0x00000001ff007807 */ /* 0x000fe40000800000 */
[----:B------:R-:W-:Y:S02]  /*7fe0*/  LOP3.LUT R146, R146, R2, RZ, 0x3c, !PT ;  /* 0x0000000292927212 */ /* 0x000fe400078e3cff */
[----:B------:R-:W-:Y:S02]  /*7ff0*/  LOP3.LUT R147, R147, R0, RZ, 0x3c, !PT ;  /* 0x0000000093937212 */ /* 0x000fe400078e3cff */
[----:B------:R-:W-:Y:S02]  /*8000*/  SEL R144, R144, RZ, P0 ;  /* 0x000000ff90907207 */ /* 0x000fe40000000000 */
[----:B------:R-:W-:Y:S01]  /*8010*/  SEL R68, R68, RZ, P1 ;  /* 0x000000ff44447207 */ /* 0x000fe20000800000 */
[----:B------:R-:W-:Y:S01]  /*8020*/  UMOV UR36, UR60 ;  /* 0x0000003c00247c82 */ /* 0x000fe20008000000 */
[----:B------:R-:W-:Y:S05]  /*8030*/  BRA.U UP0, `(.L_x_129) ;  /* 0xffffffdd00487547 */ /* 0x000fea000b83ffff */
[----:B------:R-:W-:Y:S05]  /*8040*/  EXIT ;  /* 0x000000000000794d */ /* 0x000fea0003800000 */
.L_x_25:
[----:B-1----:R1:W2:Y:S02]  /*8050*/  SYNCS.PHASECHK.TRANS64.TRYWAIT P0, [R0+URZ+0x1d0], R2 ;  /* 0x0001d002000075a7 */ /* 0x0022a400080011ff */
[----:B--2---:R-:W-:Y:S05]  /*8060*/  @!P0 NANOSLEEP.SYNCS 0x989680 ;  /* 0x009896800000895d */ /* 0x004fea0003900000 */
[----:B------:R-:W2:Y:S02]  /*8070*/  @!P0 SYNCS.PHASECHK.TRANS64 P0, [R0+URZ+0x1d0], R2 ;  /* 0x0001d002000085a7 */ /* 0x000ea400080010ff */
[----:B--2---:R-:W-:Y:S05]  /*8080*/  @!P0 BRA `(.L_x_25) ;  /* 0xfffffffc00f08947 */ /* 0x004fea000383ffff */
[----:B------:R-:W-:Y:S05]  /*8090*/  BRA `(.L_x_130) ;  /* 0xffffff9c005c7947 */ /* 0x000fea000383ffff */
.L_x_28:
[----:B-1----:R-:W-:-:S07]  /*80a0*/  MOV R0, UR33 ;  /* 0x0000002100007c02 */ /* 0x002fce0008000f00 */
.L_x_131:
[----:B-1----:R1:W2:Y:S02]  /*80b0*/  SYNCS.PHASECHK.TRANS64.TRYWAIT P0, [R0+URZ+0xa0], R3 ;  /* 0x0000a003000075a7 */ /* 0x0022a400080011ff */
[----:B--2---:R-:W-:Y:S05]  /*80c0*/  @!P0 NANOSLEEP.SYNCS 0x989680 ;  /* 0x009896800000895d */ /* 0x004fea0003900000 */
[----:B------:R-:W2:Y:S02]  /*80d0*/  @!P0 SYNCS.PHASECHK.TRANS64 P0, [R0+URZ+0xa0], R3 ;  /* 0x0000a003000085a7 */ /* 0x000ea400080010ff */
[----:B--2---:R-:W-:Y:S05]  /*80e0*/  @!P0 BRA `(.L_x_131) ;  /* 0xfffffffc00f08947 */ /* 0x004fea000383ffff */
[----:B------:R-:W-:Y:S05]  /*80f0*/  BRA `(.L_x_27) ;  /* 0xffffff9c00ac7947 */ /* 0x000fea000383ffff */
.L_x_35:
[----:B-1----:R-:W-:-:S07]  /*8100*/  MOV R0, UR33 ;  /* 0x0000002100007c02 */ /* 0x002fce0008000f00 */
.L_x_132:
[----:B-1----:R1:W2:Y:S02]  /*8110*/  SYNCS.PHASECHK.TRANS64.TRYWAIT P0, [R0+URZ+0xa0], R3 ;  /* 0x0000a003000075a7 */ /* 0x0022a400080011ff */
[----:B--2---:R-:W-:Y:S05]  /*8120*/  @!P0 NANOSLEEP.SYNCS 0x989680 ;  /* 0x009896800000895d */ /* 0x004fea0003900000 */
[----:B------:R-:W2:Y:S02]  /*8130*/  @!P0 SYNCS.PHASECHK.TRANS64 P0, [R0+URZ+0xa0], R3 ;  /* 0x0000a003000085a7 */ /* 0x000ea400080010ff */
[----:B--2---:R-:W-:Y:S05]  /*8140*/  @!P0 BRA `(.L_x_132) ;  /* 0xfffffffc00f08947 */ /* 0x004fea000383ffff */
[----:B------:R-:W-:Y:S05]  /*8150*/  BRA `(.L_x_34) ;  /* 0xffffffa000707947 */ /* 0x000fea000383ffff */
.L_x_40:
[----:B-1----:R1:W2:Y:S02]  /*8160*/  SYNCS.PHASECHK.TRANS64.TRYWAIT P0, [R3+URZ+0x160], R0 ;  /* 0x00016000030075a7 */ /* 0x0022a400080011ff */
[----:B--2---:R-:W-:Y:S05]  /*8170*/  @!P0 NANOSLEEP.SYNCS 0x989680 ;  /* 0x009896800000895d */ /* 0x004fea0003900000 */
[----:B------:R-:W2:Y:S02]  /*8180*/  @!P0 SYNCS.PHASECHK.TRANS64 P0, [R3+URZ+0x160], R0 ;  /* 0x00016000030085a7 */ /* 0x000ea400080010ff */
[----:B--2---:R-:W-:Y:S05]  /*8190*/  @!P0 BRA `(.L_x_40) ;  /* 0xfffffffc00f08947 */ /* 0x004fea000383ffff */
[----:B------:R-:W-:Y:S05]  /*81a0*/  BRA `(.L_x_133) ;  /* 0xffffffa4000c7947 */ /* 0x000fea000383ffff */
.L_x_44:
[----:B------:R-:W-:-:S07]  /*81b0*/  MOV R0, UR4 ;  /* 0x0000000400007c02 */ /* 0x000fce0008000f00 */
.L_x_134:
[----:B-1----:R1:W2:Y:S02]  /*81c0*/  SYNCS.PHASECHK.TRANS64.TRYWAIT P0, [R0+URZ], R2 ;  /* 0x00000002000075a7 */ /* 0x0022a400080011ff */
[----:B--2---:R-:W-:Y:S05]  /*81d0*/  @!P0 NANOSLEEP.SYNCS 0x989680 ;  /* 0x009896800000895d */ /* 0x004fea0003900000 */
[----:B------:R-:W2:Y:S02]  /*81e0*/  @!P0 SYNCS.PHASECHK.TRANS64 P0, [R0+URZ], R2 ;  /* 0x00000002000085a7 */ /* 0x000ea400080010ff */
[----:B--2---:R-:W-:Y:S05]  /*81f0*/  @!P0 BRA `(.L_x_134) ;  /* 0xfffffffc00f08947 */ /* 0x004fea000383ffff */
[----:B------:R-:W-:Y:S05]  /*8200*/  BRA `(.L_x_135) ;  /* 0xffffffa800907947 */ /* 0x000fea000383ffff */
.L_x_45:
[----:B------:R-:W-:-:S07]  /*8210*/  MOV R0, UR4 ;  /* 0x0000000400007c02 */ /* 0x000fce0008000f00 */
.L_x_136:
[----:B-1----:R1:W2:Y:S02]  /*8220*/  SYNCS.PHASECHK.TRANS64.TRYWAIT P0, [R0+URZ], R3 ;  /* 0x00000003000075a7 */ /* 0x0022a400080011ff */
[----:B--2---:R-:W-:Y:S05]  /*8230*/  @!P0 NANOSLEEP.SYNCS 0x989680 ;  /* 0x009896800000895d */ /* 0x004fea0003900000 */
[----:B------:R-:W2:Y:S02]  /*8240*/  @!P0 SYNCS.PHASECHK.TRANS64 P0, [R0+URZ], R3 ;  /* 0x00000003000085a7 */ /* 0x000ea400080010ff */
[----:B--2---:R-:W-:Y:S05]  /*8250*/  @!P0 BRA `(.L_x_136) ;  /* 0xfffffffc00f08947 */ /* 0x004fea000383ffff */
[----:B------:R-:W-:Y:S05]  /*8260*/  BRA `(.L_x_137) ;  /* 0xffffffa8009c7947 */ /* 0x000fea000383ffff */
.L_x_46:
[----:B------:R-:W-:-:S07]  /*8270*/  MOV R0, UR4 ;  /* 0x0000000400007c02 */ /* 0x000fce0008000f00 */
.L_x_138:
[----:B-1----:R1:W2:Y:S02]  /*8280*/  SYNCS.PHASECHK.TRANS64.TRYWAIT P0, [R0+URZ], R3 ;  /* 0x00000003000075a7 */ /* 0x0022a400080011ff */
[----:B--2---:R-:W-:Y:S05]  /*8290*/  @!P0 NANOSLEEP.SYNCS 0x989680 ;  /* 0x009896800000895d */ /* 0x004fea0003900000 */
[----:B------:R-:W2:Y:S02]  /*82a0*/  @!P0 SYNCS.PHASECHK.TRANS64 P0, [R0+URZ], R3 ;  /* 0x00000003000085a7 */ /* 0x000ea400080010ff */
[----:B--2---:R-:W-:Y:S05]  /*82b0*/  @!P0 BRA `(.L_x_138) ;  /* 0xfffffffc00f08947 */ /* 0x004fea000383ffff */
[----:B------:R-:W-:Y:S05]  /*82c0*/  BRA `(.L_x_139) ;  /* 0xffffffa800a87947 */ /* 0x000fea000383ffff */
.L_x_47:
[----:B------:R-:W-:-:S07]  /*82d0*/  MOV R0, UR4 ;  /* 0x0000000400007c02 */ /* 0x000fce0008000f00 */
.L_x_140:
[----:B-1----:R1:W2:Y:S02]  /*82e0*/  SYNCS.PHASECHK.TRANS64.TRYWAIT P0, [R0+URZ], R3 ;  /* 0x00000003000075a7 */ /* 0x0022a400080011ff */
[----:B--2---:R-:W-:Y:S05]  /*82f0*/  @!P0 NANOSLEEP.SYNCS 0x989680 ;  /* 0x009896800000895d */ /* 0x004fea0003900000 */
[----:B------:R-:W2:Y:S02]  /*8300*/  @!P0 SYNCS.PHASECHK.TRANS64 P0, [R0+URZ], R3 ;  /* 0x00000003000085a7 */ /* 0x000ea400080010ff */
[----:B--2---:R-:W-:Y:S05]  /*8310*/  @!P0 BRA `(.L_x_140) ;  /* 0xfffffffc00f08947 */ /* 0x004fea000383ffff */
[----:B------:R-:W-:Y:S05]  /*8320*/  BRA `(.L_x_141) ;  /* 0xffffffa800b47947 */ /* 0x000fea000383ffff */
.L_x_48:
[----:B------:R-:W-:-:S07]  /*8330*/  MOV R0, UR4 ;  /* 0x0000000400007c02 */ /* 0x000fce0008000f00 */
.L_x_142:
[----:B-1----:R1:W2:Y:S02]  /*8340*/  SYNCS.PHASECHK.TRANS64.TRYWAIT P0, [R0+URZ], R3 ;  /* 0x00000003000075a7 */ /* 0x0022a400080011ff */
[----:B--2---:R-:W-:Y:S05]  /*8350*/  @!P0 NANOSLEEP.SYNCS 0x989680 ;  /* 0x009896800000895d */ /* 0x004fea0003900000 */
[----:B------:R-:W2:Y:S02]  /*8360*/  @!P0 SYNCS.PHASECHK.TRANS64 P0, [R0+URZ], R3 ;  /* 0x00000003000085a7 */ /* 0x000ea400080010ff */
[----:B--2---:R-:W-:Y:S05]  /*8370*/  @!P0 BRA `(.L_x_142) ;  /* 0xfffffffc00f08947 */ /* 0x004fea000383ffff */
[----:B------:R-:W-:Y:S05]  /*8380*/  BRA `(.L_x_143) ;  /* 0xffffffa800c07947 */ /* 0x000fea000383ffff */
.L_x_49:
[----:B------:R-:W-:-:S07]  /*8390*/  MOV R0, UR4 ;  /* 0x0000000400007c02 */ /* 0x000fce0008000f00 */
.L_x_144:
[----:B-1----:R1:W2:Y:S02]  /*83a0*/  SYNCS.PHASECHK.TRANS64.TRYWAIT P0, [R0+URZ], R3 ;  /* 0x00000003000075a7 */ /* 0x0022a400080011ff */
[----:B--2---:R-:W-:Y:S05]  /*83b0*/  @!P0 NANOSLEEP.SYNCS 0x989680 ;  /* 0x009896800000895d */ /* 0x004fea0003900000 */
[----:B------:R-:W2:Y:S02]  /*83c0*/  @!P0 SYNCS.PHASECHK.TRANS64 P0, [R0+URZ], R3 ;  /* 0x00000003000085a7 */ /* 0x000ea400080010ff */
[----:B--2---:R-:W-:Y:S05]  /*83d0*/  @!P0 BRA `(.L_x_144) ;  /* 0xfffffffc00f08947 */ /* 0x004fea000383ffff */
[----:B------:R-:W-:Y:S05]  /*83e0*/  BRA `(.L_x_145) ;  /* 0xffffffa800cc7947 */ /* 0x000fea000383ffff */
.L_x_50:
[----:B------:R-:W-:-:S07]  /*83f0*/  MOV R0, UR4 ;  /* 0x0000000400007c02 */ /* 0x000fce0008000f00 */
.L_x_146:
[----:B-1----:R1:W2:Y:S02]  /*8400*/  SYNCS.PHASECHK.TRANS64.TRYWAIT P0, [R0+URZ], R3 ;  /* 0x00000003000075a7 */ /* 0x0022a400080011ff */
[----:B--2---:R-:W-:Y:S05]  /*8410*/  @!P0 NANOSLEEP.SYNCS 0x989680 ;  /* 0x009896800000895d */ /* 0x004fea0003900000 */
[----:B------:R-:W2:Y:S02]  /*8420*/  @!P0 SYNCS.PHASECHK.TRANS64 P0, [R0+URZ], R3 ;  /* 0x00000003000085a7 */ /* 0x000ea400080010ff */
[----:B--2---:R-:W-:Y:S05]  /*8430*/  @!P0 BRA `(.L_x_146) ;  /* 0xfffffffc00f08947 */ /* 0x004fea000383ffff */
[----:B------:R-:W-:Y:S05]  /*8440*/  BRA `(.L_x_147) ;  /* 0xffffffa800d87947 */ /* 0x000fea000383ffff */
.L_x_51:
[----:B------:R-:W-:-:S07]  /*8450*/  MOV R0, UR4 ;  /* 0x0000000400007c02 */ /* 0x000fce0008000f00 */
.L_x_148:
[----:B-1----:R1:W2:Y:S02]  /*8460*/  SYNCS.PHASECHK.TRANS64.TRYWAIT P0, [R0+URZ], R3 ;  /* 0x00000003000075a7 */ /* 0x0022a400080011ff */
[----:B--2---:R-:W-:Y:S05]  /*8470*/  @!P0 NANOSLEEP.SYNCS 0x989680 ;  /* 0x009896800000895d */ /* 0x004fea0003900000 */
[----:B------:R-:W2:Y:S02]  /*8480*/  @!P0 SYNCS.PHASECHK.TRANS64 P0, [R0+URZ], R3 ;  /* 0x00000003000085a7 */ /* 0x000ea400080010ff */
[----:B--2---:R-:W-:Y:S05]  /*8490*/  @!P0 BRA `(.L_x_148) ;  /* 0xfffffffc00f08947 */ /* 0x004fea000383ffff */
[----:B------:R-:W-:Y:S05]  /*84a0*/  BRA `(.L_x_149) ;  /* 0xffffffa800e47947 */ /* 0x000fea000383ffff */
.L_x_52:
[----:B------:R-:W-:-:S07]  /*84b0*/  MOV R0, UR4 ;  /* 0x0000000400007c02 */ /* 0x000fce0008000f00 */
.L_x_150:
[----:B-1----:R1:W2:Y:S02]  /*84c0*/  SYNCS.PHASECHK.TRANS64.TRYWAIT P0, [R0+URZ], R3 ;  /* 0x00000003000075a7 */ /* 0x0022a400080011ff */
[----:B--2---:R-:W-:Y:S05]  /*84d0*/  @!P0 NANOSLEEP.SYNCS 0x989680 ;  /* 0x009896800000895d */ /* 0x004fea0003900000 */
[----:B------:R-:W2:Y:S02]  /*84e0*/  @!P0 SYNCS.PHASECHK.TRANS64 P0, [R0+URZ], R3 ;  /* 0x00000003000085a7 */ /* 0x000ea400080010ff */
[----:B--2---:R-:W-:Y:S05]  /*84f0*/  @!P0 BRA `(.L_x_150) ;  /* 0xfffffffc00f08947 */ /* 0x004fea000383ffff */
[----:B------:R-:W-:Y:S05]  /*8500*/  BRA `(.L_x_151) ;  /* 0xffffffa800f07947 */ /* 0x000fea000383ffff */
.L_x_53:
[----:B------:R-:W-:-:S07]  /*8510*/  MOV R0, UR4 ;  /* 0x0000000400007c02 */ /* 0x000fce0008000f00 */
.L_x_152:
[----:B-1----:R1:W2:Y:S02]  /*8520*/  SYNCS.PHASECHK.TRANS64.TRYWAIT P0, [R0+URZ], R3 ;  /* 0x00000003000075a7 */ /* 0x0022a400080011ff */
[----:B--2---:R-:W-:Y:S05]  /*8530*/  @!P0 NANOSLEEP.SYNCS 0x989680 ;  /* 0x009896800000895d */ /* 0x004fea0003900000 */
[----:B------:R-:W2:Y:S02]  /*8540*/  @!P0 SYNCS.PHASECHK.TRANS64 P0, [R0+URZ], R3 ;  /* 0x00000003000085a7 */ /* 0x000ea400080010ff */
[----:B--2---:R-:W-:Y:S05]  /*8550*/  @!P0 BRA `(.L_x_152) ;  /* 0xfffffffc00f08947 */ /* 0x004fea000383ffff */
[----:B------:R-:W-:Y:S05]  /*8560*/  BRA `(.L_x_153) ;  /* 0xffffffa800fc7947 */ /* 0x000fea000383ffff */
.L_x_54:
[----:B------:R-:W-:-:S07]  /*8570*/  MOV R0, UR4 ;  /* 0x0000000400007c02 */ /* 0x000fce0008000f00 */
.L_x_154:
[----:B-1----:R1:W2:Y:S02]  /*8580*/  SYNCS.PHASECHK.TRANS64.TRYWAIT P0, [R0+URZ], R3 ;  /* 0x00000003000075a7 */ /* 0x0022a400080011ff */
[----:B--2---:R-:W-:Y:S05]  /*8590*/  @!P0 NANOSLEEP.SYNCS 0x989680 ;  /* 0x009896800000895d */ /* 0x004fea0003900000 */
[----:B------:R-:W2:Y:S02]  /*85a0*/  @!P0 SYNCS.PHASECHK.TRANS64 P0, [R0+URZ], R3 ;  /* 0x00000003000085a7 */ /* 0x000ea400080010ff */
[----:B--2---:R-:W-:Y:S05]  /*85b0*/  @!P0 BRA `(.L_x_154) ;  /* 0xfffffffc00f08947 */ /* 0x004fea000383ffff */
[----:B------:R-:W-:Y:S05]  /*85c0*/  BRA `(.L_x_155) ;  /* 0xffffffac00087947 */ /* 0x000fea000383ffff */
.L_x_55:
[----:B------:R-:W-:-:S07]  /*85d0*/  MOV R0, UR4 ;  /* 0x0000000400007c02 */ /* 0x000fce0008000f00 */
.L_x_156:
[----:B-1----:R1:W2:Y:S02]  /*85e0*/  SYNCS.PHASECHK.TRANS64.TRYWAIT P0, [R0+URZ], R3 ;  /* 0x00000003000075a7 */ /* 0x0022a400080011ff */
[----:B--2---:R-:W-:Y:S05]  /*85f0*/  @!P0 NANOSLEEP.SYNCS 0x989680 ;  /* 0x009896800000895d */ /* 0x004fea0003900000 */
[----:B------:R-:W2:Y:S02]  /*8600*/  @!P0 SYNCS.PHASECHK.TRANS64 P0, [R0+URZ], R3 ;  /* 0x00000003000085a7 */ /* 0x000ea400080010ff */
[----:B--2---:R-:W-:Y:S05]  /*8610*/  @!P0 BRA `(.L_x_156) ;  /* 0xfffffffc00f08947 */ /* 0x004fea000383ffff */
[----:B------:R-:W-:Y:S05]  /*8620*/  BRA `(.L_x_157) ;  /* 0xffffffac00147947 */ /* 0x000fea000383ffff */
.L_x_56:
[----:B------:R-:W-:-:S07]  /*8630*/  MOV R0, UR4 ;  /* 0x0000000400007c02 */ /* 0x000fce0008000f00 */
.L_x_158:
[----:B-1----:R1:W2:Y:S02]  /*8640*/  SYNCS.PHASECHK.TRANS64.TRYWAIT P0, [R0+URZ], R3 ;  /* 0x00000003000075a7 */ /* 0x0022a400080011ff */
[----:B--2---:R-:W-:Y:S05]  /*8650*/  @!P0 NANOSLEEP.SYNCS 0x989680 ;  /* 0x009896800000895d */ /* 0x004fea0003900000 */
[----:B------:R-:W2:Y:S02]  /*8660*/  @!P0 SYNCS.PHASECHK.TRANS64 P0, [R0+URZ], R3 ;  /* 0x00000003000085a7 */ /* 0x000ea400080010ff */
[----:B--2---:R-:W-:Y:S05]  /*8670*/  @!P0 BRA `(.L_x_158) ;  /* 0xfffffffc00f08947 */ /* 0x004fea000383ffff */
[----:B------:R-:W-:Y:S05]  /*8680*/  BRA `(.L_x_159) ;  /* 0xffffffac00207947 */ /* 0x000fea000383ffff */
.L_x_57:
[----:B------:R-:W-:-:S07]  /*8690*/  MOV R0, UR4 ;  /* 0x0000000400007c02 */ /* 0x000fce0008000f00 */
.L_x_160:
[----:B-1----:R1:W2:Y:S02]  /*86a0*/  SYNCS.PHASECHK.TRANS64.TRYWAIT P0, [R0+URZ], R3 ;  /* 0x00000003000075a7 */ /* 0x0022a400080011ff */
[----:B--2---:R-:W-:Y:S05]  /*86b0*/  @!P0 NANOSLEEP.SYNCS 0x989680 ;  /* 0x009896800000895d */ /* 0x004fea0003900000 */
[----:B------:R-:W2:Y:S02]  /*86c0*/  @!P0 SYNCS.PHASECHK.TRANS64 P0, [R0+URZ], R3 ;  /* 0x00000003000085a7 */ /* 0x000ea400080010ff */
[----:B--2---:R-:W-:Y:S05]  /*86d0*/  @!P0 BRA `(.L_x_160) ;  /* 0xfffffffc00f08947 */ /* 0x004fea000383ffff */
[----:B------:R-:W-:Y:S05]  /*86e0*/  BRA `(.L_x_161) ;  /* 0xffffffac002c7947 */ /* 0x000fea000383ffff */
.L_x_58:
[----:B------:R-:W-:-:S07]  /*86f0*/  MOV R0, UR4 ;  /* 0x0000000400007c02 */ /* 0x000fce0008000f00 */
.L_x_162:
[----:B-1----:R1:W2:Y:S02]  /*8700*/  SYNCS.PHASECHK.TRANS64.TRYWAIT P0, [R0+URZ], R3 ;  /* 0x00000003000075a7 */ /* 0x0022a400080011ff */
[----:B--2---:R-:W-:Y:S05]  /*8710*/  @!P0 NANOSLEEP.SYNCS 0x989680 ;  /* 0x009896800000895d */ /* 0x004fea0003900000 */
[----:B------:R-:W2:Y:S02]  /*8720*/  @!P0 SYNCS.PHASECHK.TRANS64 P0, [R0+URZ], R3 ;  /* 0x00000003000085a7 */ /* 0x000ea400080010ff */
[----:B--2---:R-:W-:Y:S05]  /*8730*/  @!P0 BRA `(.L_x_162) ;  /* 0xfffffffc00f08947 */ /* 0x004fea000383ffff */
[----:B------:R-:W-:Y:S05]  /*8740*/  BRA `(.L_x_163) ;  /* 0xffffffac00387947 */ /* 0x000fea000383ffff */
.L_x_59:
[----:B------:R-:W-:-:S07]  /*8750*/  MOV R0, UR4 ;  /* 0x0000000400007c02 */ /* 0x000fce0008000f00 */
.L_x_164:
[----:B-1----:R1:W2:Y:S02]  /*8760*/  SYNCS.PHASECHK.TRANS64.TRYWAIT P0, [R0+URZ], R3 ;  /* 0x00000003000075a7 */ /* 0x0022a400080011ff */
[----:B--2---:R-:W-:Y:S05]  /*8770*/  @!P0 NANOSLEEP.SYNCS 0x989680 ;  /* 0x009896800000895d */ /* 0x004fea0003900000 */
[----:B------:R-:W2:Y:S02]  /*8780*/  @!P0 SYNCS.PHASECHK.TRANS64 P0, [R0+URZ], R3 ;  /* 0x00000003000085a7 */ /* 0x000ea400080010ff */
[----:B--2---:R-:W-:Y:S05]  /*8790*/  @!P0 BRA `(.L_x_164) ;  /* 0xfffffffc00f08947 */ /* 0x004fea000383ffff */
[----:B------:R-:W-:Y:S05]  /*87a0*/  BRA `(.L_x_165) ;  /* 0xffffffac00447947 */ /* 0x000fea000383ffff */
.L_x_60:
[----:B------:R-:W-:-:S07]  /*87b0*/  MOV R0, UR4 ;  /* 0x0000000400007c02 */ /* 0x000fce0008000f00 */
.L_x_166:
[----:B-1----:R1:W2:Y:S02]  /*87c0*/  SYNCS.PHASECHK.TRANS64.TRYWAIT P0, [R0+URZ], R3 ;  /* 0x00000003000075a7 */ /* 0x0022a400080011ff */
[----:B--2---:R-:W-:Y:S05]  /*87d0*/  @!P0 NANOSLEEP.SYNCS 0x989680 ;  /* 0x009896800000895d */ /* 0x004fea0003900000 */
[----:B------:R-:W2:Y:S02]  /*87e0*/  @!P0 SYNCS.PHASECHK.TRANS64 P0, [R0+URZ], R3 ;  /* 0x00000003000085a7 */ /* 0x000ea400080010ff */
[----:B--2---:R-:W-:Y:S05]  /*87f0*/  @!P0 BRA `(.L_x_166) ;  /* 0xfffffffc00f08947 */ /* 0x004fea000383ffff */
[----:B------:R-:W-:Y:S05]  /*8800*/  BRA `(.L_x_167) ;  /* 0xffffffac00507947 */ /* 0x000fea000383ffff */
.L_x_61:
[----:B------:R-:W-:-:S07]  /*8810*/  MOV R0, UR4 ;  /* 0x0000000400007c02 */ /* 0x000fce0008000f00 */
.L_x_168:
[----:B-1----:R1:W2:Y:S02]  /*8820*/  SYNCS.PHASECHK.TRANS64.TRYWAIT P0, [R0+URZ], R3 ;  /* 0x00000003000075a7 */ /* 0x0022a400080011ff */
[----:B--2---:R-:W-:Y:S05]  /*8830*/  @!P0 NANOSLEEP.SYNCS 0x989680 ;  /* 0x009896800000895d */ /* 0x004fea0003900000 */
[----:B------:R-:W2:Y:S02]  /*8840*/  @!P0 SYNCS.PHASECHK.TRANS64 P0, [R0+URZ], R3 ;  /* 0x00000003000085a7 */ /* 0x000ea400080010ff */
[----:B--2---:R-:W-:Y:S05]  /*8850*/  @!P0 BRA `(.L_x_168) ;  /* 0xfffffffc00f08947 */ /* 0x004fea000383ffff */
[----:B------:R-:W-:Y:S05]  /*8860*/  BRA `(.L_x_169) ;  /* 0xffffffac005c7947 */ /* 0x000fea000383ffff */
.L_x_62:
[----:B------:R-:W-:-:S07]  /*8870*/  MOV R0, UR4 ;  /* 0x0000000400007c02 */ /* 0x000fce0008000f00 */
.L_x_170:
[----:B-1----:R1:W2:Y:S02]  /*8880*/  SYNCS.PHASECHK.TRANS64.TRYWAIT P0, [R0+URZ], R3 ;  /* 0x00000003000075a7 */ /* 0x0022a400080011ff */
[----:B--2---:R-:W-:Y:S05]  /*8890*/  @!P0 NANOSLEEP.SYNCS 0x989680 ;  /* 0x009896800000895d */ /* 0x004fea0003900000 */
[----:B------:R-:W2:Y:S02]  /*88a0*/  @!P0 SYNCS.PHASECHK.TRANS64 P0, [R0+URZ], R3 ;  /* 0x00000003000085a7 */ /* 0x000ea400080010ff */
[----:B--2---:R-:W-:Y:S05]  /*88b0*/  @!P0 BRA `(.L_x_170) ;  /* 0xfffffffc00f08947 */ /* 0x004fea000383ffff */
[----:B------:R-:W-:Y:S05]  /*88c0*/  BRA `(.L_x_171) ;  /* 0xffffffac00687947 */ /* 0x000fea000383ffff */
.L_x_65:
[----:B-1----:R1:W2:Y:S02]  /*88d0*/  SYNCS.PHASECHK.TRANS64.TRYWAIT P0, [R2+URZ+0x1c0], R4 ;  /* 0x0001c004020075a7 */ /* 0x0022a400080011ff */
[----:B--2---:R-:W-:Y:S05]  /*88e0*/  @!P0 NANOSLEEP.SYNCS 0x989680 ;  /* 0x009896800000895d */ /* 0x004fea0003900000 */
[----:B------:R-:W2:Y:S02]  /*88f0*/  @!P0 SYNCS.PHASECHK.TRANS64 P0, [R2+URZ+0x1c0], R4 ;  /* 0x0001c004020085a7 */ /* 0x000ea400080010ff */
[----:B--2---:R-:W-:Y:S05]  /*8900*/  @!P0 BRA `(.L_x_65) ;  /* 0xfffffffc00f08947 */ /* 0x004fea000383ffff */
[----:B------:R-:W-:Y:S05]  /*8910*/  BRA `(.L_x_172) ;  /* 0xffffffac00c47947 */ /* 0x000fea000383ffff */
.L_x_66:
[----:B------:R-:W-:-:S07]  /*8920*/  MOV R2, UR5 ;  /* 0x0000000500027c02 */ /* 0x000fce0008000f00 */
.L_x_173:
[----:B-1----:R1:W2:Y:S02]  /*8930*/  SYNCS.PHASECHK.TRANS64.TRYWAIT P0, [R2+URZ+0x170], R5 ;  /* 0x00017005020075a7 */ /* 0x0022a400080011ff */
[----:B--2---:R-:W-:Y:S05]  /*8940*/  @!P0 NANOSLEEP.SYNCS 0x989680 ;  /* 0x009896800000895d */ /* 0x004fea0003900000 */
[----:B------:R-:W2:Y:S02]  /*8950*/  @!P0 SYNCS.PHASECHK.TRANS64 P0, [R2+URZ+0x170], R5 ;  /* 0x00017005020085a7 */ /* 0x000ea400080010ff */
[----:B--2---:R-:W-:Y:S05]  /*8960*/  @!P0 BRA `(.L_x_173) ;  /* 0xfffffffc00f08947 */ /* 0x004fea000383ffff */
[----:B------:R-:W-:Y:S05]  /*8970*/  BRA `(.L_x_174) ;  /* 0xffffffac00d47947 */ /* 0x000fea000383ffff */
.L_x_67:
[----:B-1----:R1:W2:Y:S02]  /*8980*/  SYNCS.PHASECHK.TRANS64.TRYWAIT P1, [R2+URZ+0x160], R4 ;  /* 0x00016004020075a7 */ /* 0x0022a400080211ff */
[----:B--2---:R-:W-:Y:S05]  /*8990*/  @!P1 NANOSLEEP.SYNCS 0x989680 ;  /* 0x009896800000995d */ /* 0x004fea0003900000 */
[----:B------:R-:W2:Y:S02]  /*89a0*/  @!P1 SYNCS.PHASECHK.TRANS64 P1, [R2+URZ+0x160], R4 ;  /* 0x00016004020095a7 */ /* 0x000ea400080210ff */
[----:B--2---:R-:W-:Y:S05]  /*89b0*/  @!P1 BRA `(.L_x_67) ;  /* 0xfffffffc00f09947 */ /* 0x004fea000383ffff */
[----:B------:R-:W-:Y:S05]  /*89c0*/  BRA `(.L_x_175) ;  /* 0xffffffb000047947 */ /* 0x000fea000383ffff */
.L_x_70:
[----:B------:R-:W-:-:S07]  /*89d0*/  MOV R0, UR5 ;  /* 0x0000000500007c02 */ /* 0x000fce0008000f00 */
.L_x_176:
[----:B-1----:R1:W2:Y:S02]  /*89e0*/  SYNCS.PHASECHK.TRANS64.TRYWAIT P0, [R0+URZ+0x170], R2 ;  /* 0x00017002000075a7 */ /* 0x0022a400080011ff */
[----:B--2---:R-:W-:Y:S05]  /*89f0*/  @!P0 NANOSLEEP.SYNCS 0x989680 ;  /* 0x009896800000895d */ /* 0x004fea0003900000 */
[----:B------:R-:W2:Y:S02]  /*8a00*/  @!P0 SYNCS.PHASECHK.TRANS64 P0, [R0+URZ+0x170], R2 ;  /* 0x00017002000085a7 */ /* 0x000ea400080010ff */
[----:B--2---:R-:W-:Y:S05]  /*8a10*/  @!P0 BRA `(.L_x_176) ;  /* 0xfffffffc00f08947 */ /* 0x004fea000383ffff */
[----:B------:R-:W-:Y:S05]  /*8a20*/  BRA `(.L_x_69) ;  /* 0xffffffb000587947 */ /* 0x000fea000383ffff */
.L_x_79:
[----:B-1----:R-:W-:-:S04]  /*8a30*/  MOV R5, UR4 ;  /* 0x0000000400057c02 */ /* 0x002fc80008000f00 */
[----:B------:R1:W2:Y:S03]  /*8a40*/  SYNCS.PHASECHK.TRANS64.TRYWAIT P0, [R5+URZ+0x8], R6 ;  /* 0x00000806050075a7 */ /* 0x0002a600080011ff */
[----:B--2---:R-:W-:Y:S05]  /*8a50*/  @!P0 NANOSLEEP.SYNCS 0x989680 ;  /* 0x009896800000895d */ /* 0x004fea0003900000 */
[----:B------:R-:W2:Y:S02]  /*8a60*/  @!P0 SYNCS.PHASECHK.TRANS64 P0, [R5+URZ+0x8], R6 ;  /* 0x00000806050085a7 */ /* 0x000ea400080010ff */
[----:B--2---:R-:W-:Y:S05]  /*8a70*/  @!P0 BRA `(.L_x_79) ;  /* 0xfffffffc00ec8947 */ /* 0x004fea000383ffff */
[----:B------:R-:W-:Y:S05]  /*8a80*/  BRA `(.L_x_78) ;  /* 0xffffffb4000c7947 */ /* 0x000fea000383ffff */
.L_x_81:
[----:B------:R-:W-:Y:S01]  /*8a90*/  BSSY B0, `(.L_x_177) ;  /* 0x0000006000007945 */ /* 0x000fe20003800000 */
[----:B------:R-:W-:-:S07]  /*8aa0*/  MOV R15, 0xffffffff ;  /* 0xffffffff000f7802 */ /* 0x000fce0000000f00 */
[----:B-1---5:R-:W-:Y:S05]  /*8ab0*/  WARPSYNC.COLLECTIVE R15, `(.L_x_178) ;  /* 0x000000000f0c7348 */ /* 0x022fea0003c00000 */
[----:B------:R-:W-:Y:S02]  /*8ac0*/  ELECT P6, UR79, PT ;  /* 0x00000000004f782f */ /* 0x000fe400038c0000 */
[----:B------:R-:W-:Y:S01]  /*8ad0*/  MOV R14, UR79 ;  /* 0x0000004f000e7c02 */ /* 0x000fe20008000f00 */
[----:B-1---5:R-:W-:Y:S10]  /*8ae0*/  ENDCOLLECTIVE ;  /* 0x000000000000791b */ /* 0x022ff40003800000 */
.L_x_178:
[----:B------:R-:W-:Y:S05]  /*8af0*/  BSYNC B0 ;  /* 0x0000000000007941 */ /* 0x000fea0003800000 */
.L_x_177:
[----:B------:R-:W-:Y:S01]  /*8b00*/  PLOP3.LUT P0, PT, P6, PT, PT, 0x80, 0x8 ;  /* 0x000000000008781c */ /* 0x000fe2000370f070 */
[----:B------:R-:W-:-:S12]  /*8b10*/  BRA `(.L_x_179) ;  /* 0xffffffb400387947 */ /* 0x000fd8000383ffff */
.L_x_83:
[----:B-1----:R-:W-:-:S04]  /*8b20*/  MOV R0, UR4 ;  /* 0x0000000400007c02 */ /* 0x002fc80008000f00 */
[----:B------:R1:W2:Y:S03]  /*8b30*/  SYNCS.PHASECHK.TRANS64.TRYWAIT P0, [R0+URZ+0x8], R4 ;  /* 0x00000804000075a7 */ /* 0x0002a600080011ff */
[----:B--2---:R-:W-:Y:S05]  /*8b40*/  @!P0 NANOSLEEP.SYNCS 0x989680 ;  /* 0x009896800000895d */ /* 0x004fea0003900000 */
[----:B------:R-:W2:Y:S02]  /*8b50*/  @!P0 SYNCS.PHASECHK.TRANS64 P0, [R0+URZ+0x8], R4 ;  /* 0x00000804000085a7 */ /* 0x000ea400080010ff */
[----:B--2---:R-:W-:Y:S05]  /*8b60*/  @!P0 BRA `(.L_x_83) ;  /* 0xfffffffc00ec8947 */ /* 0x004fea000383ffff */
[----:B------:R-:W-:Y:S05]  /*8b70*/  BRA `(.L_x_82) ;  /* 0xffffffb4003c7947 */ /* 0x000fea000383ffff */
.L_x_84:
[----:B-1----:R1:W2:Y:S02]  /*8b80*/  SYNCS.PHASECHK.TRANS64.TRYWAIT P0, [R0+URZ+0x160], R4 ;  /* 0x00016004000075a7 */ /* 0x0022a400080011ff */
[----:B--2---:R-:W-:Y:S05]  /*8b90*/  @!P0 NANOSLEEP.SYNCS 0x989680 ;  /* 0x009896800000895d */ /* 0x004fea0003900000 */
[----:B------:R-:W2:Y:S02]  /*8ba0*/  @!P0 SYNCS.PHASECHK.TRANS64 P0, [R0+URZ+0x160], R4 ;  /* 0x00016004000085a7 */ /* 0x000ea400080010ff */
[----:B--2---:R-:W-:Y:S05]  /*8bb0*/  @!P0 BRA `(.L_x_84) ;  /* 0xfffffffc00f08947 */ /* 0x004fea000383ffff */
[----:B------:R-:W-:Y:S05]  /*8bc0*/  BRA `(.L_x_180) ;  /* 0xffffffb800187947 */ /* 0x000fea000383ffff */
.L_x_86:
[----:B------:R-:W-:-:S07]  /*8bd0*/  MOV R0, UR8 ;  /* 0x0000000800007c02 */ /* 0x000fce0008000f00 */
.L_x_181:
[----:B-1----:R1:W2:Y:S02]  /*8be0*/  SYNCS.PHASECHK.TRANS64.TRYWAIT P0, [R0+URZ+0x1a0], R4 ;  /* 0x0001a004000075a7 */ /* 0x0022a400080011ff */
[----:B--2---:R-:W-:Y:S05]  /*8bf0*/  @!P0 NANOSLEEP.SYNCS 0x989680 ;  /* 0x009896800000895d */ /* 0x004fea0003900000 */
[----:B------:R-:W2:Y:S02]  /*8c00*/  @!P0 SYNCS.PHASECHK.TRANS64 P0, [R0+URZ+0x1a0], R4 ;  /* 0x0001a004000085a7 */ /* 0x000ea400080010ff */
[----:B--2---:R-:W-:Y:S05]  /*8c10*/  @!P0 BRA `(.L_x_181) ;  /* 0xfffffffc00f08947 */ /* 0x004fea000383ffff */
[----:B------:R-:W-:Y:S05]  /*8c20*/  BRA `(.L_x_182) ;  /* 0xffffffb800647947 */ /* 0x000fea000383ffff */
.L_x_89:
[----:B------:R-:W-:Y:S07]  /*8c30*/  MOV R0, UR7 ;  /* 0x0000000700007c02 */ /* 0x000fee0008000f00 */
.L_x_183:
[----:B-1----:R1:W2:Y:S02]  /*8c40*/  SYNCS.PHASECHK.TRANS64.TRYWAIT P0, [R0+URZ], R4 ;  /* 0x00000004000075a7 */ /* 0x0022a400080011ff */
[----:B--2---:R-:W-:Y:S05]  /*8c50*/  @!P0 NANOSLEEP.SYNCS 0x989680 ;  /* 0x009896800000895d */ /* 0x004fea0003900000 */
[----:B------:R-:W2:Y:S02]  /*8c60*/  @!P0 SYNCS.PHASECHK.TRANS64 P0, [R0+URZ], R4 ;  /* 0x00000004000085a7 */ /* 0x000ea400080010ff */
[----:B--2---:R-:W-:Y:S05]  /*8c70*/  @!P0 BRA `(.L_x_183) ;  /* 0xfffffffc00f08947 */ /* 0x004fea000383ffff */
[----:B------:R-:W-:Y:S05]  /*8c80*/  BRA `(.L_x_88) ;  /* 0xffffffb800787947 */ /* 0x000fea000383ffff */
.L_x_93:
[----:B-1----:R-:W-:-:S07]  /*8c90*/  MOV R0, UR7 ;  /* 0x0000000700007c02 */ /* 0x002fce0008000f00 */
.L_x_184:
[----:B-1----:R1:W2:Y:S02]  /*8ca0*/  SYNCS.PHASECHK.TRANS64.TRYWAIT P0, [R0+URZ], R2 ;  /* 0x00000002000075a7 */ /* 0x0022a400080011ff */
[----:B--2---:R-:W-:Y:S05]  /*8cb0*/  @!P0 NANOSLEEP.SYNCS 0x989680 ;  /* 0x009896800000895d */ /* 0x004fea0003900000 */
[----:B------:R-:W2:Y:S02]  /*8cc0*/  @!P0 SYNCS.PHASECHK.TRANS64 P0, [R0+URZ], R2 ;  /* 0x00000002000085a7 */ /* 0x000ea400080010ff */
[----:B--2---:R-:W-:Y:S05]  /*8cd0*/  @!P0 BRA `(.L_x_184) ;  /* 0xfffffffc00f08947 */ /* 0x004fea000383ffff */
[----:B------:R-:W-:Y:S05]  /*8ce0*/  BRA `(.L_x_185) ;  /* 0xffffffbc00447947 */ /* 0x000fea000383ffff */
.L_x_94:
[----:B------:R-:W-:-:S07]  /*8cf0*/  MOV R0, UR7 ;  /* 0x0000000700007c02 */ /* 0x000fce0008000f00 */
.L_x_186:
[----:B-1----:R1:W2:Y:S02]  /*8d00*/  SYNCS.PHASECHK.TRANS64.TRYWAIT P0, [R0+URZ], R3 ;  /* 0x00000003000075a7 */ /* 0x0022a400080011ff */
[----:B--2---:R-:W-:Y:S05]  /*8d10*/  @!P0 NANOSLEEP.SYNCS 0x989680 ;  /* 0x009896800000895d */ /* 0x004fea0003900000 */
[----:B------:R-:W2:Y:S02]  /*8d20*/  @!P0 SYNCS.PHASECHK.TRANS64 P0, [R0+URZ], R3 ;  /* 0x00000003000085a7 */ /* 0x000ea400080010ff */
[----:B--2---:R-:W-:Y:S05]  /*8d30*/  @!P0 BRA `(.L_x_186) ;  /* 0xfffffffc00f08947 */ /* 0x004fea000383ffff */
[----:B------:R-:W-:Y:S05]  /*8d40*/  BRA `(.L_x_187) ;  /* 0xffffffbc00507947 */ /* 0x000fea000383ffff */
.L_x_95:
[----:B------:R-:W-:-:S07]  /*8d50*/  MOV R0, UR7 ;  /* 0x0000000700007c02 */ /* 0x000fce0008000f00 */
.L_x_188:
[----:B-1----:R1:W2:Y:S02]  /*8d60*/  SYNCS.PHASECHK.TRANS64.TRYWAIT P0, [R0+URZ], R3 ;  /* 0x00000003000075a7 */ /* 0x0022a400080011ff */
[----:B--2---:R-:W-:Y:S05]  /*8d70*/  @!P0 NANOSLEEP.SYNCS 0x989680 ;  /* 0x009896800000895d */ /* 0x004fea0003900000 */
[----:B------:R-:W2:Y:S02]  /*8d80*/  @!P0 SYNCS.PHASECHK.TRANS64 P0, [R0+URZ], R3 ;  /* 0x00000003000085a7 */ /* 0x000ea400080010ff */
[----:B--2---:R-:W-:Y:S05]  /*8d90*/  @!P0 BRA `(.L_x_188) ;  /* 0xfffffffc00f08947 */ /* 0x004fea000383ffff */
[----:B------:R-:W-:Y:S05]  /*8da0*/  BRA `(.L_x_189) ;  /* 0xffffffbc005c7947 */ /* 0x000fea000383ffff */
.L_x_98:
[----:B------:R-:W-:-:S07]  /*8db0*/  MOV R0, UR6 ;  /* 0x0000000600007c02 */ /* 0x000fce0008000f00 */
.L_x_190:
[----:B-1----:R1:W2:Y:S02]  /*8dc0*/  SYNCS.PHASECHK.TRANS64.TRYWAIT P1, [R0+URZ+0x1e0], R2 ;  /* 0x0001e002000075a7 */ /* 0x0022a400080211ff */
[----:B--2---:R-:W-:Y:S05]  /*8dd0*/  @!P1 NANOSLEEP.SYNCS 0x989680 ;  /* 0x009896800000995d */ /* 0x004fea0003900000 */
[----:B------:R-:W2:Y:S02]  /*8de0*/  @!P1 SYNCS.PHASECHK.TRANS64 P1, [R0+URZ+0x1e0], R2 ;  /* 0x0001e002000095a7 */ /* 0x000ea400080210ff */
[----:B--2---:R-:W-:Y:S05]  /*8df0*/  @!P1 BRA `(.L_x_190) ;  /* 0xfffffffc00f09947 */ /* 0x004fea000383ffff */
[----:B------:R-:W-:Y:S05]  /*8e00*/  BRA `(.L_x_191) ;  /* 0xffffffbc00a87947 */ /* 0x000fea000383ffff */
.L_x_103:
[----:B---3--:R3:W1:Y:S02]  /*8e10*/  SYNCS.PHASECHK.TRANS64.TRYWAIT P0, [R7+URZ+0x160], R0 ;  /* 0x00016000070075a7 */ /* 0x00866400080011ff */
[----:B-1----:R-:W-:Y:S05]  /*8e20*/  @!P0 NANOSLEEP.SYNCS 0x989680 ;  /* 0x009896800000895d */ /* 0x002fea0003900000 */
[----:B------:R-:W1:Y:S02]  /*8e30*/  @!P0 SYNCS.PHASECHK.TRANS64 P0, [R7+URZ+0x160], R0 ;  /* 0x00016000070085a7 */ /* 0x000e6400080010ff */
[----:B-1----:R-:W-:Y:S05]  /*8e40*/  @!P0 BRA `(.L_x_103) ;  /* 0xfffffffc00f08947 */ /* 0x002fea000383ffff */
[----:B------:R-:W-:Y:S05]  /*8e50*/  BRA `(.L_x_192) ;  /* 0xffffffc000c07947 */ /* 0x000fea000383ffff */
.L_x_106:
[----:B-1----:R-:W-:Y:S07]  /*8e60*/  MOV R0, UR19 ;  /* 0x0000001300007c02 */ /* 0x002fee0008000f00 */
.L_x_193:
[----:B-1----:R1:W2:Y:S02]  /*8e70*/  SYNCS.PHASECHK.TRANS64.TRYWAIT P2, [R0+URZ+0x158], R7 ;  /* 0x00015807000075a7 */ /* 0x0022a400080411ff */
[----:B--2---:R-:W-:Y:S05]  /*8e80*/  @!P2 NANOSLEEP.SYNCS 0x989680 ;  /* 0x009896800000a95d */ /* 0x004fea0003900000 */
[----:B------:R-:W2:Y:S02]  /*8e90*/  @!P2 SYNCS.PHASECHK.TRANS64 P2, [R0+URZ+0x158], R7 ;  /* 0x000158070000a5a7 */ /* 0x000ea400080410ff */
[----:B--2---:R-:W-:Y:S05]  /*8ea0*/  @!P2 BRA `(.L_x_193) ;  /* 0xfffffffc00f0a947 */ /* 0x004fea000383ffff */
[----:B------:R-:W-:Y:S05]  /*8eb0*/  BRA `(.L_x_105) ;  /* 0xffffffc800087947 */ /* 0x000fea000383ffff */
.L_x_109:
[----:B-1----:R-:W-:Y:S07]  /*8ec0*/  MOV R0, UR19 ;  /* 0x0000001300007c02 */ /* 0x002fee0008000f00 */
.L_x_194:
[----:B-1----:R1:W2:Y:S02]  /*8ed0*/  SYNCS.PHASECHK.TRANS64.TRYWAIT P0, [R0+URZ+0x148], R6 ;  /* 0x00014806000075a7 */ /* 0x0022a400080011ff */
[----:B--2---:R-:W-:Y:S05]  /*8ee0*/  @!P0 NANOSLEEP.SYNCS 0x989680 ;  /* 0x009896800000895d */ /* 0x004fea0003900000 */
[----:B------:R-:W2:Y:S02]  /*8ef0*/  @!P0 SYNCS.PHASECHK.TRANS64 P0, [R0+URZ+0x148], R6 ;  /* 0x00014806000085a7 */ /* 0x000ea400080010ff */
[----:B--2---:R-:W-:Y:S05]  /*8f00*/  @!P0 BRA `(.L_x_194) ;  /* 0xfffffffc00f08947 */ /* 0x004fea000383ffff */
[----:B------:R-:W-:Y:S05]  /*8f10*/  BRA `(.L_x_195) ;  /* 0xffffffc800547947 */ /* 0x000fea000383ffff */
.L_x_112:
[----:B--2---:R2:W4:Y:S02]  /*8f20*/  SYNCS.PHASECHK.TRANS64.TRYWAIT P0, [R3+URZ+0x160], R0 ;  /* 0x00016000030075a7 */ /* 0x00452400080011ff */
[----:B----4-:R-:W-:Y:S05]  /*8f30*/  @!P0 NANOSLEEP.SYNCS 0x989680 ;  /* 0x009896800000895d */ /* 0x010fea0003900000 */
[----:B------:R-:W4:Y:S02]  /*8f40*/  @!P0 SYNCS.PHASECHK.TRANS64 P0, [R3+URZ+0x160], R0 ;  /* 0x00016000030085a7 */ /* 0x000f2400080010ff */
[----:B----4-:R-:W-:Y:S05]  /*8f50*/  @!P0 BRA `(.L_x_112) ;  /* 0xfffffffc00f08947 */ /* 0x010fea000383ffff */
[----:B------:R-:W-:Y:S05]  /*8f60*/  BRA `(.L_x_196) ;  /* 0xffffffcc00907947 */ /* 0x000fea000383ffff */
.L_x_123:
[----:B-1----:R-:W-:Y:S04]  /*8f70*/  MOV R0, UR57 ;  /* 0x0000003900007c02 */ /* 0x002fe80008000f00 */
[----:B------:R1:W2:Y:S03]  /*8f80*/  SYNCS.PHASECHK.TRANS64.TRYWAIT P1, [R0+URZ+0x140], R3 ;  /* 0x00014003000075a7 */ /* 0x0002a600080211ff */
[----:B--2---:R-:W-:Y:S05]  /*8f90*/  @!P1 NANOSLEEP.SYNCS 0x989680 ;  /* 0x009896800000995d */ /* 0x004fea0003900000 */
[----:B------:R-:W2:Y:S02]  /*8fa0*/  @!P1 SYNCS.PHASECHK.TRANS64 P1, [R0+URZ+0x140], R3 ;  /* 0x00014003000095a7 */ /* 0x000ea400080210ff */
[----:B--2---:R-:W-:Y:S05]  /*8fb0*/  @!P1 BRA `(.L_x_123) ;  /* 0xfffffffc00ec9947 */ /* 0x004fea000383ffff */
[----:B------:R-:W-:Y:S05]  /*8fc0*/  BRA `(.L_x_122) ;  /* 0xffffffd800bc7947 */ /* 0x000fea000383ffff */
.L_x_125:
[----:B------:R1:W1:Y:S02]  /*8fd0*/  SYNCS.PHASECHK.TRANS64.TRYWAIT P1, [R143+URZ+0x180], R4 ;  /* 0x000180048f0075a7 */ /* 0x00026400080211ff */
[----:B-1----:R-:W-:Y:S05]  /*8fe0*/  @!P1 NANOSLEEP.SYNCS 0x989680 ;  /* 0x009896800000995d */ /* 0x002fea0003900000 */
[----:B------:R-:W1:Y:S02]  /*8ff0*/  @!P1 SYNCS.PHASECHK.TRANS64 P1, [R143+URZ+0x180], R4 ;  /* 0x000180048f0095a7 */ /* 0x000e6400080210ff */
[----:B-1----:R-:W-:Y:S05]  /*9000*/  @!P1 BRA `(.L_x_125) ;  /* 0xfffffffc00f09947 */ /* 0x002fea000383ffff */
[----:B------:R-:W-:Y:S05]  /*9010*/  BRA `(.L_x_124) ;  /* 0xffffffdc00007947 */ /* 0x000fea000383ffff */
        .weak           $__internal_0_$__cuda_sm10x_tcgen05_guardrail_trap_col_being_dealloced_not_returned_by_alloc
        .type           $__internal_0_$__cuda_sm10x_tcgen05_guardrail_trap_col_being_dealloced_not_returned_by_alloc,@function
        .size           $__internal_0_$__cuda_sm10x_tcgen05_guardrail_trap_col_being_dealloced_not_returned_by_alloc,($__internal_1_$__cuda_sm10x_tcgen05_guardrail_trap_phase_invalid_during_alloc - $__internal_0_$__cuda_sm10x_tcgen05_guardrail_trap_col_being_dealloced_not_returned_by_alloc)
$__internal_0_$__cuda_sm10x_tcgen05_guardrail_trap_col_being_dealloced_not_returned_by_alloc:
[----:B------:R-:W-:Y:S05]  /*9020*/  BPT.TRAP 0x1 ;  /* 0x000000040000795c */ /* 0x000fea0000300000 */
[----:B------:R-:W-:-:S04]  /*9030*/  HFMA2 R3, -RZ, RZ, 0, 0 ;  /* 0x00000000ff037431 */ /* 0x000fc800000001ff */
[----:B------:R-:W-:Y:S05]  /*9040*/  RET.REL.NODEC R2 `(_ZN7cutlass13device_kernelINS_4gemm6kernel13GemmUniversalIN4cute5tupleIJiiiiEEENS1_10collective13CollectiveMmaINS1_35MainloopSm100TmaUmmaWarpSpecializedILi20ELi2ELi4ENS5_IJNS4_1CILi4EEESB_NSA_ILi1EEEEEEEENS5_IJNSA_ILi256EEENSA_ILi64EEESG_EEENS_12float_e5m2_tENS5_IJlSC_lEEESI_SJ_NS4_8TiledMMAINS4_8MMA_AtomIJNS4_10MMA_TraitsINS4_25SM100_MMA_F8F6F4_2x1SM_SSEJSI_SI_fSF_SG_NS4_17integral_constantINS4_4UMMA5MajorELSQ_0EEESR_NSO_INSP_7ScaleInELSS_0EEEST_EEEEEENS4_6LayoutINS5_IJSC_SC_SC_EEENS5_IJNSA_ILi0EEESY_SY_EEEEENS5_IJNS4_10UnderscoreES11_S11_EEEEENS4_28SM100_TMA_2SM_LOAD_MULTICASTENS4_14ComposedLayoutINS4_7SwizzleILi2ELi4ELi3EEENS4_18smem_ptr_flag_bitsILi8EEENSW_INS5_IJNSA_ILi8EEESG_EEENS5_IJSG_SC_EEEEEEEvNS4_8identityES14_S1E_vS1F_EENS_8epilogue10collective18CollectiveEpilogueINS1H_23Sm100TmaWarpSpecializedILi1ELi1ELi64ELb0ELb0EEEJNS5_IJNSA_ILi128EEESG_SG_EEENS5_IJNSW_IS1M_SC_EENSW_ISG_SC_EEEEESI_SJ_SI_SJ_NS1H_6fusion15FusionCallbacksIS1L_NS1R_17LinearCombinationISI_fSI_fLNS_15FloatRoundStyleE2EEES1N_S1Q_JEEENS4_5SM1004TMEM4LOAD26SM100_TMEM_LOAD_32dp32b64xENS4_13SM90_TMA_LOADES1E_NS4_39AutoVectorizingCopyWithAssumedAlignmentILi128EEENS4_14SM90_TMA_STOREES1E_S23_S23_EEEvvEEEEvNT_6ParamsE) ;  /* 0xffffff6c02ec7950 */ /* 0x000fea0003c3ffff */
        .weak           $__internal_1_$__cuda_sm10x_tcgen05_guardrail_trap_phase_invalid_during_alloc
        .type           $__internal_1_$__cuda_sm10x_tcgen05_guardrail_trap_phase_invalid_during_alloc,@function
        .size           $__internal_1_$__cuda_sm10x_tcgen05_guardrail_trap_phase_invalid_during_alloc,($__internal_2_$__cuda_sm10x_tcgen05_guardrail_trap_unallocated_columns_being_dealloced - $__internal_1_$__cuda_sm10x_tcgen05_guardrail_trap_phase_invalid_during_alloc)
$__internal_1_$__cuda_sm10x_tcgen05_guardrail_trap_phase_invalid_during_alloc:
[----:B------:R-:W-:Y:S05]  /*9050*/  BPT.TRAP 0x1 ;  /* 0x000000040000795c */ /* 0x000fea0000300000 */
[----:B------:R-:W-:-:S04]  /*9060*/  MOV R5, 0x0 ;  /* 0x0000000000057802 */ /* 0x000fc80000000f00 */
[----:B------:R-:W-:Y:S05]  /*9070*/  RET.REL.NODEC R4 `(_ZN7cutlass13device_kernelINS_4gemm6kernel13GemmUniversalIN4cute5tupleIJiiiiEEENS1_10collective13CollectiveMmaINS1_35MainloopSm100TmaUmmaWarpSpecializedILi20ELi2ELi4ENS5_IJNS4_1CILi4EEESB_NSA_ILi1EEEEEEEENS5_IJNSA_ILi256EEENSA_ILi64EEESG_EEENS_12float_e5m2_tENS5_IJlSC_lEEESI_SJ_NS4_8TiledMMAINS4_8MMA_AtomIJNS4_10MMA_TraitsINS4_25SM100_MMA_F8F6F4_2x1SM_SSEJSI_SI_fSF_SG_NS4_17integral_constantINS4_4UMMA5MajorELSQ_0EEESR_NSO_INSP_7ScaleInELSS_0EEEST_EEEEEENS4_6LayoutINS5_IJSC_SC_SC_EEENS5_IJNSA_ILi0EEESY_SY_EEEEENS5_IJNS4_10UnderscoreES11_S11_EEEEENS4_28SM100_TMA_2SM_LOAD_MULTICASTENS4_14ComposedLayoutINS4_7SwizzleILi2ELi4ELi3EEENS4_18smem_ptr_flag_bitsILi8EEENSW_INS5_IJNSA_ILi8EEESG_EEENS5_IJSG_SC_EEEEEEEvNS4_8identityES14_S1E_vS1F_EENS_8epilogue10collective18CollectiveEpilogueINS1H_23Sm100TmaWarpSpecializedILi1ELi1ELi64ELb0ELb0EEEJNS5_IJNSA_ILi128EEESG_SG_EEENS5_IJNSW_IS1M_SC_EENSW_ISG_SC_EEEEESI_SJ_SI_SJ_NS1H_6fusion15FusionCallbacksIS1L_NS1R_17LinearCombinationISI_fSI_fLNS_15FloatRoundStyleE2EEES1N_S1Q_JEEENS4_5SM1004TMEM4LOAD26SM100_TMEM_LOAD_32dp32b64xENS4_13SM90_TMA_LOADES1E_NS4_39AutoVectorizingCopyWithAssumedAlignmentILi128EEENS4_14SM90_TMA_STOREES1E_S23_S23_EEEvvEEEEvNT_6ParamsE) ;  /* 0xffffff6c04e07950 */ /* 0x000fea0003c3ffff */
        .weak           $__internal_2_$__cuda_sm10x_tcgen05_guardrail_trap_unallocated_columns_being_dealloced
        .type           $__internal_2_$__cuda_sm10x_tcgen05_guardrail_trap_unallocated_columns_being_dealloced,@function
        .size           $__internal_2_$__cuda_sm10x_tcgen05_guardrail_trap_unallocated_columns_being_dealloced,(.L_x_198 - $__internal_2_$__cuda_sm10x_tcgen05_guardrail_trap_unallocated_columns_being_dealloced)
$__internal_2_$__cuda_sm10x_tcgen05_guardrail_trap_unallocated_columns_being_dealloced:
[----:B------:R-:W-:Y:S05]  /*9080*/  BPT.TRAP 0x1 ;  /* 0x000000040000795c */ /* 0x000fea0000300000 */
[----:B------:R-:W-:-:S04]  /*9090*/  HFMA2 R3, -RZ, RZ, 0, 0 ;  /* 0x00000000ff037431 */ /* 0x000fc800000001ff */
[----:B------:R-:W-:Y:S05]  /*90a0*/  RET.REL.NODEC R2 `(_ZN7cutlass13device_kernelINS_4gemm6kernel13GemmUniversalIN4cute5tupleIJiiiiEEENS1_10collective13CollectiveMmaINS1_35MainloopSm100TmaUmmaWarpSpecializedILi20ELi2ELi4ENS5_IJNS4_1CILi4EEESB_NSA_ILi1EEEEEEEENS5_IJNSA_ILi256EEENSA_ILi64EEESG_EEENS_12float_e5m2_tENS5_IJlSC_lEEESI_SJ_NS4_8TiledMMAINS4_8MMA_AtomIJNS4_10MMA_TraitsINS4_25SM100_MMA_F8F6F4_2x1SM_SSEJSI_SI_fSF_SG_NS4_17integral_constantINS4_4UMMA5MajorELSQ_0EEESR_NSO_INSP_7ScaleInELSS_0EEEST_EEEEEENS4_6LayoutINS5_IJSC_SC_SC_EEENS5_IJNSA_ILi0EEESY_SY_EEEEENS5_IJNS4_10UnderscoreES11_S11_EEEEENS4_28SM100_TMA_2SM_LOAD_MULTICASTENS4_14ComposedLayoutINS4_7SwizzleILi2ELi4ELi3EEENS4_18smem_ptr_flag_bitsILi8EEENSW_INS5_IJNSA_ILi8EEESG_EEENS5_IJSG_SC_EEEEEEEvNS4_8identityES14_S1E_vS1F_EENS_8epilogue10collective18CollectiveEpilogueINS1H_23Sm100TmaWarpSpecializedILi1ELi1ELi64ELb0ELb0EEEJNS5_IJNSA_ILi128EEESG_SG_EEENS5_IJNSW_IS1M_SC_EENSW_ISG_SC_EEEEESI_SJ_SI_SJ_NS1H_6fusion15FusionCallbacksIS1L_NS1R_17LinearCombinationISI_fSI_fLNS_15FloatRoundStyleE2EEES1N_S1Q_JEEENS4_5SM1004TMEM4LOAD26SM100_TMEM_LOAD_32dp32b64xENS4_13SM90_TMA_LOADES1E_NS4_39AutoVectorizingCopyWithAssumedAlignmentILi128EEENS4_14SM90_TMA_STOREES1E_S23_S23_EEEvvEEEEvNT_6ParamsE) ;  /* 0xffffff6c02d47950 */ /* 0x000fea0003c3ffff */
.L_x_197:
[----:B------:R-:W-:-:S00]  /*90b0*/  BRA `(.L_x_197) ;  /* 0xfffffffc00fc7947 */ /* 0x000fc0000383ffff */
[----:B------:R-:W-:-:S00]  /*90c0*/  NOP ;  /* 0x0000000000007918 */ /* 0x000fc00000000000 */
        /* <DEDUP_REMOVED lines=11> */
.L_x_198:


//--------------------- .nv.global.init           --------------------------
	.section	.nv.global.init,"aw",@progbits
.nv.global.init:
	.type		$str$27,@object
	.size		$str$27,($str$28 - $str$27)
$str$27:
        /*0000*/ 	.byte	0x28, 0x61, 0x64, 0x64, 0x72, 0x65, 0x73, 0x73, 0x20, 0x26, 0x20, 0x6d, 0x61, 0x73, 0x6b, 0x29
        /*0010*/ 	.byte	0x20, 0x3d, 0x3d, 0x20, 0x30, 0x00
	.type		$str$28,@object
	.size		$str$28,($str$26 - $str$28)
$str$28:
        /*0016*/ 	.byte	0x2f, 0x74, 0x6d, 0x70, 0x2f, 0x63, 0x75, 0x74, 0x6c, 0x61, 0x73, 0x73, 0x5f, 0x73, 0x77, 0x65
        /*0026*/ 	.byte	0x65, 0x70, 0x5f, 0x73, 0x72, 0x63, 0x2f, 0x69, 0x6e, 0x63, 0x6c, 0x75, 0x64, 0x65, 0x2f, 0x63
        /*0036*/ 	.byte	0x75, 0x74, 0x65, 0x2f, 0x70, 0x6f, 0x69, 0x6e, 0x74, 0x65, 0x72, 0x5f, 0x66, 0x6c, 0x61, 0x67
        /*0046*/ 	.byte	0x67, 0x65, 0x64, 0x2e, 0x68, 0x70, 0x70, 0x00
	.type		$str$26,@object
	.size		$str$26,($str$25 - $str$26)
$str$26:
        /*004e*/ 	.byte	0x2f, 0x74, 0x6d, 0x70, 0x2f, 0x63, 0x75, 0x74, 0x6c, 0x61, 0x73, 0x73, 0x5f, 0x73, 0x77, 0x65
        /*005e*/ 	.byte	0x65, 0x70, 0x5f, 0x73, 0x72, 0x63, 0x2f, 0x69, 0x6e, 0x63, 0x6c, 0x75, 0x64, 0x65, 0x2f, 0x63
        /*006e*/ 	.byte	0x75, 0x74, 0x65, 0x2f, 0x61, 0x74, 0x6f, 0x6d, 0x2f, 0x63, 0x6f, 0x70, 0x79, 0x5f, 0x74, 0x72
        /*007e*/ 	.byte	0x61, 0x69, 0x74, 0x73, 0x5f, 0x73, 0x6d, 0x31, 0x30, 0x30, 0x2e, 0x68, 0x70, 0x70, 0x00
	.type		$str$25,@object
	.size		$str$25,(__unnamed_1 - $str$25)
$str$25:
        /*008d*/ 	.byte	0x28, 0x28, 0x75, 0x69, 0x6e, 0x74, 0x33, 0x32, 0x5f, 0x74, 0x28, 0x74, 0x68, 0x72, 0x65, 0x61
        /*009d*/ 	.byte	0x64, 0x49, 0x64, 0x78, 0x2e, 0x78, 0x29, 0x20, 0x2f, 0x20, 0x33, 0x32, 0x29, 0x20, 0x25, 0x20
        /*00ad*/ 	.byte	0x34, 0x29, 0x20, 0x3d, 0x3d, 0x20, 0x28, 0x28, 0x28, 0x74, 0x6d, 0x65, 0x6d, 0x5f, 0x61, 0x64
        /*00bd*/ 	.byte	0x64, 0x72, 0x20, 0x3e, 0x3e, 0x20, 0x31, 0x36, 0x29, 0x20, 0x2f, 0x20, 0x33, 0x32, 0x29, 0x20
        /*00cd*/ 	.byte	0x25, 0x20, 0x34, 0x29, 0x00
	.type		__unnamed_1,@object
	.size		__unnamed_1,(__unnamed_2 - __unnamed_1)
__unnamed_1:
        /*00d2*/ 	.byte	0x61, 0x75, 0x74, 0x6f, 0x20, 0x63, 0x75, 0x74, 0x65, 0x3a, 0x3a, 0x61, 0x73, 0x5f, 0x70, 0x6f
        /* <DEDUP_REMOVED lines=24> */
        /*0262*/ 	.byte	0x43, 0x3c, 0x38, 0x31, 0x39, 0x32, 0x3e, 0x3e, 0x3e, 0x3e, 0x5d, 0x00
	.type		__unnamed_2,@object
	.size		__unnamed_2,(.L_2 - __unnamed_2)
__unnamed_2:
        /* <DEDUP_REMOVED lines=42> */
        /*050e*/ 	.byte	0x3e, 0x3e, 0x3e, 0x3e, 0x5d, 0x00
.L_2:


//--------------------- .nv.shared._ZN7cutlass13device_kernelINS_4gemm6kernel13GemmUniversalIN4cute5tupleIJiiiiEEENS1_10collective13CollectiveMmaINS1_35MainloopSm100TmaUmmaWarpSpecializedILi20ELi2ELi4ENS5_IJNS4_1CILi4EEESB_NSA_ILi1EEEEEEEENS5_IJNSA_ILi256EEENSA_ILi64EEESG_EEENS_12float_e5m2_tENS5_IJlSC_lEEESI_SJ_NS4_8TiledMMAINS4_8MMA_AtomIJNS4_10MMA_TraitsINS4_25SM100_MMA_F8F6F4_2x1SM_SSEJSI_SI_fSF_SG_NS4_17integral_constantINS4_4UMMA5MajorELSQ_0EEESR_NSO_INSP_7ScaleInELSS_0EEEST_EEEEEENS4_6LayoutINS5_IJSC_SC_SC_EEENS5_IJNSA_ILi0EEESY_SY_EEEEENS5_IJNS4_10UnderscoreES11_S11_EEEEENS4_28SM100_TMA_2SM_LOAD_MULTICASTENS4_14ComposedLayoutINS4_7SwizzleILi2ELi4ELi3EEENS4_18smem_ptr_flag_bitsILi8EEENSW_INS5_IJNSA_ILi8EEESG_EEENS5_IJSG_SC_EEEEEEEvNS4_8identityES14_S1E_vS1F_EENS_8epilogue10collective18CollectiveEpilogueINS1H_23Sm100TmaWarpSpecializedILi1ELi1ELi64ELb0ELb0EEEJNS5_IJNSA_ILi128EEESG_SG_EEENS5_IJNSW_IS1M_SC_EENSW_ISG_SC_EEEEESI_SJ_SI_SJ_NS1H_6fusion15FusionCallbacksIS1L_NS1R_17LinearCombinationISI_fSI_fLNS_15FloatRoundStyleE2EEES1N_S1Q_JEEENS4_5SM1004TMEM4LOAD26SM100_TMEM_LOAD_32dp32b64xENS4_13SM90_TMA_LOADES1E_NS4_39AutoVectorizingCopyWithAssumedAlignmentILi128EEENS4_14SM90_TMA_STOREES1E_S23_S23_EEEvvEEEEvNT_6ParamsE --------------------------
	.section	.nv.shared._ZN7cutlass13device_kernelINS_4gemm6kernel13GemmUniversalIN4cute5tupleIJiiiiEEENS1_10collective13CollectiveMmaINS1_35MainloopSm100TmaUmmaWarpSpecializedILi20ELi2ELi4ENS5_IJNS4_1CILi4EEESB_NSA_ILi1EEEEEEEENS5_IJNSA_ILi256EEENSA_ILi64EEESG_EEENS_12float_e5m2_tENS5_IJlSC_lEEESI_SJ_NS4_8TiledMMAINS4_8MMA_AtomIJNS4_10MMA_TraitsINS4_25SM100_MMA_F8F6F4_2x1SM_SSEJSI_SI_fSF_SG_NS4_17integral_constantINS4_4UMMA5MajorELSQ_0EEESR_NSO_INSP_7ScaleInELSS_0EEEST_EEEEEENS4_6LayoutINS5_IJSC_SC_SC_EEENS5_IJNSA_ILi0EEESY_SY_EEEEENS5_IJNS4_10UnderscoreES11_S11_EEEEENS4_28SM100_TMA_2SM_LOAD_MULTICASTENS4_14ComposedLayoutINS4_7SwizzleILi2ELi4ELi3EEENS4_18smem_ptr_flag_bitsILi8EEENSW_INS5_IJNSA_ILi8EEESG_EEENS5_IJSG_SC_EEEEEEEvNS4_8identityES14_S1E_vS1F_EENS_8epilogue10collective18CollectiveEpilogueINS1H_23Sm100TmaWarpSpecializedILi1ELi1ELi64ELb0ELb0EEEJNS5_IJNSA_ILi128EEESG_SG_EEENS5_IJNSW_IS1M_SC_EENSW_ISG_SC_EEEEESI_SJ_SI_SJ_NS1H_6fusion15FusionCallbacksIS1L_NS1R_17LinearCombinationISI_fSI_fLNS_15FloatRoundStyleE2EEES1N_S1Q_JEEENS4_5SM1004TMEM4LOAD26SM100_TMEM_LOAD_32dp32b64xENS4_13SM90_TMA_LOADES1E_NS4_39AutoVectorizingCopyWithAssumedAlignmentILi128EEENS4_14SM90_TMA_STOREES1E_S23_S23_EEEvvEEEEvNT_6ParamsE,"aw",@nobits
	.sectionflags	@""
	.align	16
	.zero		1024


//--------------------- .nv.shared.reserved.0     --------------------------
	.section	.nv.shared.reserved.0,"aw",@nobits
	.weak		__nv_reservedSMEM_offset_0_alias
	.size		__nv_reservedSMEM_offset_0_alias, 0, 64
	.other		__nv_reservedSMEM_offset_0_alias,@"STO_CUDA_RESERVED_SHARED STV_DEFAULT"
__nv_reservedSMEM_offset_0_alias:
	.zero		0
.nv.shared.reserved.0:
	.zero		64
	.weak		__nv_reservedSMEM_tcgen05_partition
	.type		__nv_reservedSMEM_tcgen05_partition,@object
	.size		__nv_reservedSMEM_tcgen05_partition,(.L_0 - __nv_reservedSMEM_tcgen05_partition)
__nv_reservedSMEM_tcgen05_partition:
	.zero		32
.L_0:


//--------------------- .nv.global                --------------------------
	.section	.nv.global,"aw",@nobits
.nv.global:
	.type		_ZN40_INTERNAL_46b91bd5_4_k_cu_056bb60f_281814cute1_E,@object
	.size		_ZN40_INTERNAL_46b91bd5_4_k_cu_056bb60f_281814cute1_E,(_ZN40_INTERNAL_46b91bd5_4_k_cu_056bb60f_281814cuda3std3__45__cpo6cbeginE - _ZN40_INTERNAL_46b91bd5_4_k_cu_056bb60f_281814cute1_E)
_ZN40_INTERNAL_46b91bd5_4_k_cu_056bb60f_281814cute1_E:
	.zero		1
	.type		_ZN40_INTERNAL_46b91bd5_4_k_cu_056bb60f_281814cuda3std3__45__cpo6cbeginE,@object
	.size		_ZN40_INTERNAL_46b91bd5_4_k_cu_056bb60f_281814cuda3std3__45__cpo6cbeginE,(_ZN40_INTERNAL_46b91bd5_4_k_cu_056bb60f_281814cuda3std3__48in_placeE - _ZN40_INTERNAL_46b91bd5_4_k_cu_056bb60f_281814cuda3std3__45__cpo6cbeginE)
_ZN40_INTERNAL_46b91bd5_4_k_cu_056bb60f_281814cuda3std3__45__cpo6cbeginE:
	.zero		1
	.type		_ZN40_INTERNAL_46b91bd5_4_k_cu_056bb60f_281814cuda3std3__48in_placeE,@object
	.size		_ZN40_INTERNAL_46b91bd5_4_k_cu_056bb60f_281814cuda3std3__48in_placeE,(_ZN40_INTERNAL_46b91bd5_4_k_cu_056bb60f_281814cuda3std6ranges3__45__cpo9iter_moveE - _ZN40_INTERNAL_46b91bd5_4_k_cu_056bb60f_281814cuda3std3__48in_placeE)
_ZN40_INTERNAL_46b91bd5_4_k_cu_056bb60f_281814cuda3std3__48in_placeE:
	.zero		1
	.type		_ZN40_INTERNAL_46b91bd5_4_k_cu_056bb60f_281814cuda3std6ranges3__45__cpo9iter_moveE,@object
	.size		_ZN40_INTERNAL_46b91bd5_4_k_cu_056bb60f_281814cuda3std6ranges3__45__cpo9iter_moveE,(_ZN40_INTERNAL_46b91bd5_4_k_cu_056bb60f_281814cuda3std3__45__cpo5beginE - _ZN40_INTERNAL_46b91bd5_4_k_cu_056bb60f_281814cuda3std6ranges3__45__cpo9iter_moveE)
_ZN40_INTERNAL_46b91bd5_4_k_cu_056bb60f_281814cuda3std6ranges3__45__cpo9iter_moveE:
	.zero		1
	.type		_ZN40_INTERNAL_46b91bd5_4_k_cu_056bb60f_281814cuda3std3__45__cpo5beginE,@object
	.size		_ZN40_INTERNAL_46b91bd5_4_k_cu_056bb60f_281814cuda3std3__45__cpo5beginE,(_ZN40_INTERNAL_46b91bd5_4_k_cu_056bb60f_281814cuda3std3__442_GLOBAL__N__46b91bd5_4_k_cu_056bb60f_281816ignoreE - _ZN40_INTERNAL_46b91bd5_4_k_cu_056bb60f_281814cuda3std3__45__cpo5beginE)
_ZN40_INTERNAL_46b91bd5_4_k_cu_056bb60f_281814cuda3std3__45__cpo5beginE:
	.zero		1
	.type		_ZN40_INTERNAL_46b91bd5_4_k_cu_056bb60f_281814cuda3std3__442_GLOBAL__N__46b91bd5_4_k_cu_056bb60f_281816ignoreE,@object
	.size		_ZN40_INTERNAL_46b91bd5_4_k_cu_056bb60f_281814cuda3std3__442_GLOBAL__N__46b91bd5_4_k_cu_056bb60f_281816ignoreE,(_ZN40_INTERNAL_46b91bd5_4_k_cu_056bb60f_281814cute7productE - _ZN40_INTERNAL_46b91bd5_4_k_cu_056bb60f_281814cuda3std3__442_GLOBAL__N__46b91bd5_4_k_cu_056bb60f_281816ignoreE)
_ZN40_INTERNAL_46b91bd5_4_k_cu_056bb60f_281814cuda3std3__442_GLOBAL__N__46b91bd5_4_k_cu_056bb60f_281816ignoreE:
	.zero		1
	.type		_ZN40_INTERNAL_46b91bd5_4_k_cu_056bb60f_281814cute7productE,@object
	.size		_ZN40_INTERNAL_46b91bd5_4_k_cu_056bb60f_281814cute7productE,(_ZN40_INTERNAL_46b91bd5_4_k_cu_056bb60f_281814cuda3std3__45__cpo3endE - _ZN40_INTERNAL_46b91bd5_4_k_cu_056bb60f_281814cute7productE)
_ZN40_INTERNAL_46b91bd5_4_k_cu_056bb60f_281814cute7productE:
	.zero		1
	.type		_ZN40_INTERNAL_46b91bd5_4_k_cu_056bb60f_281814cuda3std3__45__cpo3endE,@object
	.size		_ZN40_INTERNAL_46b91bd5_4_k_cu_056bb60f_281814cuda3std3__45__cpo3endE,(_ZN40_INTERNAL_46b91bd5_4_k_cu_056bb60f_281814cuda3std3__419piecewise_constructE - _ZN40_INTERNAL_46b91bd5_4_k_cu_056bb60f_281814cuda3std3__45__cpo3endE)
_ZN40_INTERNAL_46b91bd5_4_k_cu_056bb60f_281814cuda3std3__45__cpo3endE:
	.zero		1
	.type		_ZN40_INTERNAL_46b91bd5_4_k_cu_056bb60f_281814cuda3std3__419piecewise_constructE,@object
	.size		_ZN40_INTERNAL_46b91bd5_4_k_cu_056bb60f_281814cuda3std3__419piecewise_constructE,(_ZN40_INTERNAL_46b91bd5_4_k_cu_056bb60f_281814cuda3std3__45__cpo4cendE - _ZN40_INTERNAL_46b91bd5_4_k_cu_056bb60f_281814cuda3std3__419piecewise_constructE)
_ZN40_INTERNAL_46b91bd5_4_k_cu_056bb60f_281814cuda3std3__419piecewise_constructE:
	.zero		1
	.type		_ZN40_INTERNAL_46b91bd5_4_k_cu_056bb60f_281814cuda3std3__45__cpo4cendE,@object
	.size		_ZN40_INTERNAL_46b91bd5_4_k_cu_056bb60f_281814cuda3std3__45__cpo4cendE,(_ZN40_INTERNAL_46b91bd5_4_k_cu_056bb60f_281814cuda3std6ranges3__45__cpo4swapE - _ZN40_INTERNAL_46b91bd5_4_k_cu_056bb60f_281814cuda3std3__45__cpo4cendE)
_ZN40_INTERNAL_46b91bd5_4_k_cu_056bb60f_281814cuda3std3__45__cpo4cendE:
	.zero		1
	.type		_ZN40_INTERNAL_46b91bd5_4_k_cu_056bb60f_281814cuda3std6ranges3__45__cpo4swapE,@object
	.size		_ZN40_INTERNAL_46b91bd5_4_k_cu_056bb60f_281814cuda3std6ranges3__45__cpo4swapE,(.L_10 - _ZN40_INTERNAL_46b91bd5_4_k_cu_056bb60f_281814cuda3std6ranges3__45__cpo4swapE)
_ZN40_INTERNAL_46b91bd5_4_k_cu_056bb60f_281814cuda3std6ranges3__45__cpo4swapE:
	.zero		1
.L_10:


//--------------------- .nv.constant0._ZN7cutlass13device_kernelINS_4gemm6kernel13GemmUniversalIN4cute5tupleIJiiiiEEENS1_10collective13CollectiveMmaINS1_35MainloopSm100TmaUmmaWarpSpecializedILi20ELi2ELi4ENS5_IJNS4_1CILi4EEESB_NSA_ILi1EEEEEEEENS5_IJNSA_ILi256EEENSA_ILi64EEESG_EEENS_12float_e5m2_tENS5_IJlSC_lEEESI_SJ_NS4_8TiledMMAINS4_8MMA_AtomIJNS4_10MMA_TraitsINS4_25SM100_MMA_F8F6F4_2x1SM_SSEJSI_SI_fSF_SG_NS4_17integral_constantINS4_4UMMA5MajorELSQ_0EEESR_NSO_INSP_7ScaleInELSS_0EEEST_EEEEEENS4_6LayoutINS5_IJSC_SC_SC_EEENS5_IJNSA_ILi0EEESY_SY_EEEEENS5_IJNS4_10UnderscoreES11_S11_EEEEENS4_28SM100_TMA_2SM_LOAD_MULTICASTENS4_14ComposedLayoutINS4_7SwizzleILi2ELi4ELi3EEENS4_18smem_ptr_flag_bitsILi8EEENSW_INS5_IJNSA_ILi8EEESG_EEENS5_IJSG_SC_EEEEEEEvNS4_8identityES14_S1E_vS1F_EENS_8epilogue10collective18CollectiveEpilogueINS1H_23Sm100TmaWarpSpecializedILi1ELi1ELi64ELb0ELb0EEEJNS5_IJNSA_ILi128EEESG_SG_EEENS5_IJNSW_IS1M_SC_EENSW_ISG_SC_EEEEESI_SJ_SI_SJ_NS1H_6fusion15FusionCallbacksIS1L_NS1R_17LinearCombinationISI_fSI_fLNS_15FloatRoundStyleE2EEES1N_S1Q_JEEENS4_5SM1004TMEM4LOAD26SM100_TMEM_LOAD_32dp32b64xENS4_13SM90_TMA_LOADES1E_NS4_39AutoVectorizingCopyWithAssumedAlignmentILi128EEENS4_14SM90_TMA_STOREES1E_S23_S23_EEEvvEEEEvNT_6ParamsE --------------------------
	.section	.nv.constant0._ZN7cutlass13device_kernelINS_4gemm6kernel13GemmUniversalIN4cute5tupleIJiiiiEEENS1_10collective13CollectiveMmaINS1_35MainloopSm100TmaUmmaWarpSpecializedILi20ELi2ELi4ENS5_IJNS4_1CILi4EEESB_NSA_ILi1EEEEEEEENS5_IJNSA_ILi256EEENSA_ILi64EEESG_EEENS_12float_e5m2_tENS5_IJlSC_lEEESI_SJ_NS4_8TiledMMAINS4_8MMA_AtomIJNS4_10MMA_TraitsINS4_25SM100_MMA_F8F6F4_2x1SM_SSEJSI_SI_fSF_SG_NS4_17integral_constantINS4_4UMMA5MajorELSQ_0EEESR_NSO_INSP_7ScaleInELSS_0EEEST_EEEEEENS4_6LayoutINS5_IJSC_SC_SC_EEENS5_IJNSA_ILi0EEESY_SY_EEEEENS5_IJNS4_10UnderscoreES11_S11_EEEEENS4_28SM100_TMA_2SM_LOAD_MULTICASTENS4_14ComposedLayoutINS4_7SwizzleILi2ELi4ELi3EEENS4_18smem_ptr_flag_bitsILi8EEENSW_INS5_IJNSA_ILi8EEESG_EEENS5_IJSG_SC_EEEEEEEvNS4_8identityES14_S1E_vS1F_EENS_8epilogue10collective18CollectiveEpilogueINS1H_23Sm100TmaWarpSpecializedILi1ELi1ELi64ELb0ELb0EEEJNS5_IJNSA_ILi128EEESG_SG_EEENS5_IJNSW_IS1M_SC_EENSW_ISG_SC_EEEEESI_SJ_SI_SJ_NS1H_6fusion15FusionCallbacksIS1L_NS1R_17LinearCombinationISI_fSI_fLNS_15FloatRoundStyleE2EEES1N_S1Q_JEEENS4_5SM1004TMEM4LOAD26SM100_TMEM_LOAD_32dp32b64xENS4_13SM90_TMA_LOADES1E_NS4_39AutoVectorizingCopyWithAssumedAlignmentILi128EEENS4_14SM90_TMA_STOREES1E_S23_S23_EEEvvEEEEvNT_6ParamsE,"a",@progbits
	.sectionflags	@""
	.align	4
.nv.constant0._ZN7cutlass13device_kernelINS_4gemm6kernel13GemmUniversalIN4cute5tupleIJiiiiEEENS1_10collective13CollectiveMmaINS1_35MainloopSm100TmaUmmaWarpSpecializedILi20ELi2ELi4ENS5_IJNS4_1CILi4EEESB_NSA_ILi1EEEEEEEENS5_IJNSA_ILi256EEENSA_ILi64EEESG_EEENS_12float_e5m2_tENS5_IJlSC_lEEESI_SJ_NS4_8TiledMMAINS4_8MMA_AtomIJNS4_10MMA_TraitsINS4_25SM100_MMA_F8F6F4_2x1SM_SSEJSI_SI_fSF_SG_NS4_17integral_constantINS4_4UMMA5MajorELSQ_0EEESR_NSO_INSP_7ScaleInELSS_0EEEST_EEEEEENS4_6LayoutINS5_IJSC_SC_SC_EEENS5_IJNSA_ILi0EEESY_SY_EEEEENS5_IJNS4_10UnderscoreES11_S11_EEEEENS4_28SM100_TMA_2SM_LOAD_MULTICASTENS4_14ComposedLayoutINS4_7SwizzleILi2ELi4ELi3EEENS4_18smem_ptr_flag_bitsILi8EEENSW_INS5_IJNSA_ILi8EEESG_EEENS5_IJSG_SC_EEEEEEEvNS4_8identityES14_S1E_vS1F_EENS_8epilogue10collective18CollectiveEpilogueINS1H_23Sm100TmaWarpSpecializedILi1ELi1ELi64ELb0ELb0EEEJNS5_IJNSA_ILi128EEESG_SG_EEENS5_IJNSW_IS1M_SC_EENSW_ISG_SC_EEEEESI_SJ_SI_SJ_NS1H_6fusion15FusionCallbacksIS1L_NS1R_17LinearCombinationISI_fSI_fLNS_15FloatRoundStyleE2EEES1N_S1Q_JEEENS4_5SM1004TMEM4LOAD26SM100_TMEM_LOAD_32dp32b64xENS4_13SM90_TMA_LOADES1E_NS4_39AutoVectorizingCopyWithAssumedAlignmentILi128EEENS4_14SM90_TMA_STOREES1E_S23_S23_EEEvvEEEEvNT_6ParamsE:
	.zero		2944


//--------------------- SYMBOLS --------------------------

	.type		.nv.reservedSmem.offset0,@object
	.size		.nv.reservedSmem.offset0,0x4
	.type		.nv.reservedSmem.cap,@object
	.size		.nv.reservedSmem.cap,0x4
	.type		__assertfail,@function
